//
// Generated by NVIDIA NVVM Compiler
//
// Compiler Build ID: CL-36424714
// Cuda compilation tools, release 13.0, V13.0.88
// Based on NVVM 20.0.0
//

.version 9.0
.target sm_100
.address_size 64

	// .globl	_Z14addMatricesRowPiS_S_ii

.visible .entry _Z14addMatricesRowPiS_S_ii(
	.param .u64 .ptr .align 1 _Z14addMatricesRowPiS_S_ii_param_0,
	.param .u64 .ptr .align 1 _Z14addMatricesRowPiS_S_ii_param_1,
	.param .u64 .ptr .align 1 _Z14addMatricesRowPiS_S_ii_param_2,
	.param .u32 _Z14addMatricesRowPiS_S_ii_param_3,
	.param .u32 _Z14addMatricesRowPiS_S_ii_param_4
)
{
	.reg .pred 	%p<12>;
	.reg .b32 	%r<125>;
	.reg .b64 	%rd<26>;

	ld.param.u64 	%rd7, [_Z14addMatricesRowPiS_S_ii_param_0];
	ld.param.u64 	%rd8, [_Z14addMatricesRowPiS_S_ii_param_1];
	ld.param.u64 	%rd9, [_Z14addMatricesRowPiS_S_ii_param_2];
	ld.param.u32 	%r24, [_Z14addMatricesRowPiS_S_ii_param_3];
	ld.param.u32 	%r23, [_Z14addMatricesRowPiS_S_ii_param_4];
	cvta.to.global.u64 	%rd1, %rd9;
	cvta.to.global.u64 	%rd2, %rd8;
	cvta.to.global.u64 	%rd3, %rd7;
	mov.u32 	%r25, %ctaid.x;
	mov.u32 	%r26, %ntid.x;
	mov.u32 	%r27, %tid.x;
	mad.lo.s32 	%r1, %r25, %r26, %r27;
	setp.ge.s32 	%p1, %r1, %r24;
	setp.lt.s32 	%p2, %r23, 1;
	or.pred  	%p3, %p1, %p2;
	@%p3 bra 	$L__BB0_13;
	mul.lo.s32 	%r2, %r23, %r1;
	and.b32  	%r3, %r23, 15;
	setp.lt.u32 	%p4, %r23, 16;
	mov.b32 	%r121, 0;
	@%p4 bra 	$L__BB0_4;
	and.b32  	%r121, %r23, 2147483632;
	neg.s32 	%r119, %r121;
	add.s64 	%rd4, %rd3, 32;
	add.s64 	%rd5, %rd2, 32;
	add.s64 	%rd6, %rd1, 32;
	mov.u32 	%r118, %r2;
$L__BB0_3:
	.pragma "nounroll";
	mul.wide.s32 	%rd10, %r118, 4;
	add.s64 	%rd11, %rd4, %rd10;
	add.s64 	%rd12, %rd5, %rd10;
	add.s64 	%rd13, %rd6, %rd10;
	ld.global.u32 	%r29, [%rd11+-32];
	ld.global.u32 	%r30, [%rd12+-32];
	add.s32 	%r31, %r30, %r29;
	st.global.u32 	[%rd13+-32], %r31;
	ld.global.u32 	%r32, [%rd11+-28];
	ld.global.u32 	%r33, [%rd12+-28];
	add.s32 	%r34, %r33, %r32;
	st.global.u32 	[%rd13+-28], %r34;
	ld.global.u32 	%r35, [%rd11+-24];
	ld.global.u32 	%r36, [%rd12+-24];
	add.s32 	%r37, %r36, %r35;
	st.global.u32 	[%rd13+-24], %r37;
	ld.global.u32 	%r38, [%rd11+-20];
	ld.global.u32 	%r39, [%rd12+-20];
	add.s32 	%r40, %r39, %r38;
	st.global.u32 	[%rd13+-20], %r40;
	ld.global.u32 	%r41, [%rd11+-16];
	ld.global.u32 	%r42, [%rd12+-16];
	add.s32 	%r43, %r42, %r41;
	st.global.u32 	[%rd13+-16], %r43;
	ld.global.u32 	%r44, [%rd11+-12];
	ld.global.u32 	%r45, [%rd12+-12];
	add.s32 	%r46, %r45, %r44;
	st.global.u32 	[%rd13+-12], %r46;
	ld.global.u32 	%r47, [%rd11+-8];
	ld.global.u32 	%r48, [%rd12+-8];
	add.s32 	%r49, %r48, %r47;
	st.global.u32 	[%rd13+-8], %r49;
	ld.global.u32 	%r50, [%rd11+-4];
	ld.global.u32 	%r51, [%rd12+-4];
	add.s32 	%r52, %r51, %r50;
	st.global.u32 	[%rd13+-4], %r52;
	ld.global.u32 	%r53, [%rd11];
	ld.global.u32 	%r54, [%rd12];
	add.s32 	%r55, %r54, %r53;
	st.global.u32 	[%rd13], %r55;
	ld.global.u32 	%r56, [%rd11+4];
	ld.global.u32 	%r57, [%rd12+4];
	add.s32 	%r58, %r57, %r56;
	st.global.u32 	[%rd13+4], %r58;
	ld.global.u32 	%r59, [%rd11+8];
	ld.global.u32 	%r60, [%rd12+8];
	add.s32 	%r61, %r60, %r59;
	st.global.u32 	[%rd13+8], %r61;
	ld.global.u32 	%r62, [%rd11+12];
	ld.global.u32 	%r63, [%rd12+12];
	add.s32 	%r64, %r63, %r62;
	st.global.u32 	[%rd13+12], %r64;
	ld.global.u32 	%r65, [%rd11+16];
	ld.global.u32 	%r66, [%rd12+16];
	add.s32 	%r67, %r66, %r65;
	st.global.u32 	[%rd13+16], %r67;
	ld.global.u32 	%r68, [%rd11+20];
	ld.global.u32 	%r69, [%rd12+20];
	add.s32 	%r70, %r69, %r68;
	st.global.u32 	[%rd13+20], %r70;
	ld.global.u32 	%r71, [%rd11+24];
	ld.global.u32 	%r72, [%rd12+24];
	add.s32 	%r73, %r72, %r71;
	st.global.u32 	[%rd13+24], %r73;
	ld.global.u32 	%r74, [%rd11+28];
	ld.global.u32 	%r75, [%rd12+28];
	add.s32 	%r76, %r75, %r74;
	st.global.u32 	[%rd13+28], %r76;
	add.s32 	%r119, %r119, 16;
	add.s32 	%r118, %r118, 16;
	setp.ne.s32 	%p5, %r119, 0;
	@%p5 bra 	$L__BB0_3;
$L__BB0_4:
	setp.eq.s32 	%p6, %r3, 0;
	@%p6 bra 	$L__BB0_13;
	and.b32  	%r11, %r23, 7;
	setp.lt.u32 	%p7, %r3, 8;
	@%p7 bra 	$L__BB0_7;
	add.s32 	%r77, %r121, %r2;
	mul.wide.s32 	%rd14, %r77, 4;
	add.s64 	%rd15, %rd3, %rd14;
	ld.global.u32 	%r78, [%rd15];
	add.s64 	%rd16, %rd2, %rd14;
	ld.global.u32 	%r79, [%rd16];
	add.s32 	%r80, %r79, %r78;
	add.s64 	%rd17, %rd1, %rd14;
	st.global.u32 	[%rd17], %r80;
	ld.global.u32 	%r81, [%rd15+4];
	ld.global.u32 	%r82, [%rd16+4];
	add.s32 	%r83, %r82, %r81;
	st.global.u32 	[%rd17+4], %r83;
	ld.global.u32 	%r84, [%rd15+8];
	ld.global.u32 	%r85, [%rd16+8];
	add.s32 	%r86, %r85, %r84;
	st.global.u32 	[%rd17+8], %r86;
	ld.global.u32 	%r87, [%rd15+12];
	ld.global.u32 	%r88, [%rd16+12];
	add.s32 	%r89, %r88, %r87;
	st.global.u32 	[%rd17+12], %r89;
	ld.global.u32 	%r90, [%rd15+16];
	ld.global.u32 	%r91, [%rd16+16];
	add.s32 	%r92, %r91, %r90;
	st.global.u32 	[%rd17+16], %r92;
	ld.global.u32 	%r93, [%rd15+20];
	ld.global.u32 	%r94, [%rd16+20];
	add.s32 	%r95, %r94, %r93;
	st.global.u32 	[%rd17+20], %r95;
	ld.global.u32 	%r96, [%rd15+24];
	ld.global.u32 	%r97, [%rd16+24];
	add.s32 	%r98, %r97, %r96;
	st.global.u32 	[%rd17+24], %r98;
	ld.global.u32 	%r99, [%rd15+28];
	ld.global.u32 	%r100, [%rd16+28];
	add.s32 	%r101, %r100, %r99;
	st.global.u32 	[%rd17+28], %r101;
	add.s32 	%r121, %r121, 8;
$L__BB0_7:
	setp.eq.s32 	%p8, %r11, 0;
	@%p8 bra 	$L__BB0_13;
	and.b32  	%r14, %r23, 3;
	setp.lt.u32 	%p9, %r11, 4;
	@%p9 bra 	$L__BB0_10;
	add.s32 	%r102, %r121, %r2;
	mul.wide.s32 	%rd18, %r102, 4;
	add.s64 	%rd19, %rd3, %rd18;
	ld.global.u32 	%r103, [%rd19];
	add.s64 	%rd20, %rd2, %rd18;
	ld.global.u32 	%r104, [%rd20];
	add.s32 	%r105, %r104, %r103;
	add.s64 	%rd21, %rd1, %rd18;
	st.global.u32 	[%rd21], %r105;
	ld.global.u32 	%r106, [%rd19+4];
	ld.global.u32 	%r107, [%rd20+4];
	add.s32 	%r108, %r107, %r106;
	st.global.u32 	[%rd21+4], %r108;
	ld.global.u32 	%r109, [%rd19+8];
	ld.global.u32 	%r110, [%rd20+8];
	add.s32 	%r111, %r110, %r109;
	st.global.u32 	[%rd21+8], %r111;
	ld.global.u32 	%r112, [%rd19+12];
	ld.global.u32 	%r113, [%rd20+12];
	add.s32 	%r114, %r113, %r112;
	st.global.u32 	[%rd21+12], %r114;
	add.s32 	%r121, %r121, 4;
$L__BB0_10:
	setp.eq.s32 	%p10, %r14, 0;
	@%p10 bra 	$L__BB0_13;
	add.s32 	%r124, %r121, %r2;
	neg.s32 	%r123, %r14;
$L__BB0_12:
	.pragma "nounroll";
	mul.wide.s32 	%rd22, %r124, 4;
	add.s64 	%rd23, %rd1, %rd22;
	add.s64 	%rd24, %rd2, %rd22;
	add.s64 	%rd25, %rd3, %rd22;
	ld.global.u32 	%r115, [%rd25];
	ld.global.u32 	%r116, [%rd24];
	add.s32 	%r117, %r116, %r115;
	st.global.u32 	[%rd23], %r117;
	add.s32 	%r124, %r124, 1;
	add.s32 	%r123, %r123, 1;
	setp.ne.s32 	%p11, %r123, 0;
	@%p11 bra 	$L__BB0_12;
$L__BB0_13:
	ret;

}
	// .globl	_Z17addMatricesColumnPiS_S_ii
.visible .entry _Z17addMatricesColumnPiS_S_ii(
	.param .u64 .ptr .align 1 _Z17addMatricesColumnPiS_S_ii_param_0,
	.param .u64 .ptr .align 1 _Z17addMatricesColumnPiS_S_ii_param_1,
	.param .u64 .ptr .align 1 _Z17addMatricesColumnPiS_S_ii_param_2,
	.param .u32 _Z17addMatricesColumnPiS_S_ii_param_3,
	.param .u32 _Z17addMatricesColumnPiS_S_ii_param_4
)
{
	.reg .pred 	%p<12>;
	.reg .b32 	%r<125>;
	.reg .b64 	%rd<101>;

	ld.param.u64 	%rd4, [_Z17addMatricesColumnPiS_S_ii_param_0];
	ld.param.u64 	%rd5, [_Z17addMatricesColumnPiS_S_ii_param_1];
	ld.param.u64 	%rd6, [_Z17addMatricesColumnPiS_S_ii_param_2];
	ld.param.u32 	%r23, [_Z17addMatricesColumnPiS_S_ii_param_3];
	ld.param.u32 	%r24, [_Z17addMatricesColumnPiS_S_ii_param_4];
	cvta.to.global.u64 	%rd1, %rd6;
	cvta.to.global.u64 	%rd2, %rd5;
	cvta.to.global.u64 	%rd3, %rd4;
	mov.u32 	%r25, %ctaid.x;
	mov.u32 	%r26, %ntid.x;
	mov.u32 	%r27, %tid.x;
	mad.lo.s32 	%r1, %r25, %r26, %r27;
	setp.ge.s32 	%p1, %r1, %r24;
	setp.lt.s32 	%p2, %r23, 1;
	or.pred  	%p3, %p1, %p2;
	@%p3 bra 	$L__BB1_13;
	and.b32  	%r2, %r23, 15;
	setp.lt.u32 	%p4, %r23, 16;
	mov.b32 	%r121, 0;
	@%p4 bra 	$L__BB1_4;
	and.b32  	%r121, %r23, 2147483632;
	neg.s32 	%r119, %r121;
	shl.b32 	%r5, %r24, 4;
	mul.wide.s32 	%rd11, %r24, 4;
	mov.u32 	%r118, %r1;
$L__BB1_3:
	.pragma "nounroll";
	mul.wide.s32 	%rd7, %r118, 4;
	add.s64 	%rd8, %rd3, %rd7;
	ld.global.u32 	%r29, [%rd8];
	add.s64 	%rd9, %rd2, %rd7;
	ld.global.u32 	%r30, [%rd9];
	add.s32 	%r31, %r30, %r29;
	add.s64 	%rd10, %rd1, %rd7;
	st.global.u32 	[%rd10], %r31;
	add.s64 	%rd12, %rd8, %rd11;
	ld.global.u32 	%r32, [%rd12];
	add.s64 	%rd13, %rd9, %rd11;
	ld.global.u32 	%r33, [%rd13];
	add.s32 	%r34, %r33, %r32;
	add.s64 	%rd14, %rd10, %rd11;
	st.global.u32 	[%rd14], %r34;
	add.s64 	%rd15, %rd12, %rd11;
	ld.global.u32 	%r35, [%rd15];
	add.s64 	%rd16, %rd13, %rd11;
	ld.global.u32 	%r36, [%rd16];
	add.s32 	%r37, %r36, %r35;
	add.s64 	%rd17, %rd14, %rd11;
	st.global.u32 	[%rd17], %r37;
	add.s64 	%rd18, %rd15, %rd11;
	ld.global.u32 	%r38, [%rd18];
	add.s64 	%rd19, %rd16, %rd11;
	ld.global.u32 	%r39, [%rd19];
	add.s32 	%r40, %r39, %r38;
	add.s64 	%rd20, %rd17, %rd11;
	st.global.u32 	[%rd20], %r40;
	add.s64 	%rd21, %rd18, %rd11;
	ld.global.u32 	%r41, [%rd21];
	add.s64 	%rd22, %rd19, %rd11;
	ld.global.u32 	%r42, [%rd22];
	add.s32 	%r43, %r42, %r41;
	add.s64 	%rd23, %rd20, %rd11;
	st.global.u32 	[%rd23], %r43;
	add.s64 	%rd24, %rd21, %rd11;
	ld.global.u32 	%r44, [%rd24];
	add.s64 	%rd25, %rd22, %rd11;
	ld.global.u32 	%r45, [%rd25];
	add.s32 	%r46, %r45, %r44;
	add.s64 	%rd26, %rd23, %rd11;
	st.global.u32 	[%rd26], %r46;
	add.s64 	%rd27, %rd24, %rd11;
	ld.global.u32 	%r47, [%rd27];
	add.s64 	%rd28, %rd25, %rd11;
	ld.global.u32 	%r48, [%rd28];
	add.s32 	%r49, %r48, %r47;
	add.s64 	%rd29, %rd26, %rd11;
	st.global.u32 	[%rd29], %r49;
	add.s64 	%rd30, %rd27, %rd11;
	ld.global.u32 	%r50, [%rd30];
	add.s64 	%rd31, %rd28, %rd11;
	ld.global.u32 	%r51, [%rd31];
	add.s32 	%r52, %r51, %r50;
	add.s64 	%rd32, %rd29, %rd11;
	st.global.u32 	[%rd32], %r52;
	add.s64 	%rd33, %rd30, %rd11;
	ld.global.u32 	%r53, [%rd33];
	add.s64 	%rd34, %rd31, %rd11;
	ld.global.u32 	%r54, [%rd34];
	add.s32 	%r55, %r54, %r53;
	add.s64 	%rd35, %rd32, %rd11;
	st.global.u32 	[%rd35], %r55;
	add.s64 	%rd36, %rd33, %rd11;
	ld.global.u32 	%r56, [%rd36];
	add.s64 	%rd37, %rd34, %rd11;
	ld.global.u32 	%r57, [%rd37];
	add.s32 	%r58, %r57, %r56;
	add.s64 	%rd38, %rd35, %rd11;
	st.global.u32 	[%rd38], %r58;
	add.s64 	%rd39, %rd36, %rd11;
	ld.global.u32 	%r59, [%rd39];
	add.s64 	%rd40, %rd37, %rd11;
	ld.global.u32 	%r60, [%rd40];
	add.s32 	%r61, %r60, %r59;
	add.s64 	%rd41, %rd38, %rd11;
	st.global.u32 	[%rd41], %r61;
	add.s64 	%rd42, %rd39, %rd11;
	ld.global.u32 	%r62, [%rd42];
	add.s64 	%rd43, %rd40, %rd11;
	ld.global.u32 	%r63, [%rd43];
	add.s32 	%r64, %r63, %r62;
	add.s64 	%rd44, %rd41, %rd11;
	st.global.u32 	[%rd44], %r64;
	add.s64 	%rd45, %rd42, %rd11;
	ld.global.u32 	%r65, [%rd45];
	add.s64 	%rd46, %rd43, %rd11;
	ld.global.u32 	%r66, [%rd46];
	add.s32 	%r67, %r66, %r65;
	add.s64 	%rd47, %rd44, %rd11;
	st.global.u32 	[%rd47], %r67;
	add.s64 	%rd48, %rd45, %rd11;
	ld.global.u32 	%r68, [%rd48];
	add.s64 	%rd49, %rd46, %rd11;
	ld.global.u32 	%r69, [%rd49];
	add.s32 	%r70, %r69, %r68;
	add.s64 	%rd50, %rd47, %rd11;
	st.global.u32 	[%rd50], %r70;
	add.s64 	%rd51, %rd48, %rd11;
	ld.global.u32 	%r71, [%rd51];
	add.s64 	%rd52, %rd49, %rd11;
	ld.global.u32 	%r72, [%rd52];
	add.s32 	%r73, %r72, %r71;
	add.s64 	%rd53, %rd50, %rd11;
	st.global.u32 	[%rd53], %r73;
	add.s64 	%rd54, %rd51, %rd11;
	ld.global.u32 	%r74, [%rd54];
	add.s64 	%rd55, %rd52, %rd11;
	ld.global.u32 	%r75, [%rd55];
	add.s32 	%r76, %r75, %r74;
	add.s64 	%rd56, %rd53, %rd11;
	st.global.u32 	[%rd56], %r76;
	add.s32 	%r119, %r119, 16;
	add.s32 	%r118, %r118, %r5;
	setp.ne.s32 	%p5, %r119, 0;
	@%p5 bra 	$L__BB1_3;
$L__BB1_4:
	setp.eq.s32 	%p6, %r2, 0;
	@%p6 bra 	$L__BB1_13;
	and.b32  	%r11, %r23, 7;
	setp.lt.u32 	%p7, %r2, 8;
	@%p7 bra 	$L__BB1_7;
	mad.lo.s32 	%r77, %r121, %r24, %r1;
	mul.wide.s32 	%rd57, %r77, 4;
	add.s64 	%rd58, %rd3, %rd57;
	ld.global.u32 	%r78, [%rd58];
	add.s64 	%rd59, %rd2, %rd57;
	ld.global.u32 	%r79, [%rd59];
	add.s32 	%r80, %r79, %r78;
	add.s64 	%rd60, %rd1, %rd57;
	st.global.u32 	[%rd60], %r80;
	mul.wide.s32 	%rd61, %r24, 4;
	add.s64 	%rd62, %rd58, %rd61;
	ld.global.u32 	%r81, [%rd62];
	add.s64 	%rd63, %rd59, %rd61;
	ld.global.u32 	%r82, [%rd63];
	add.s32 	%r83, %r82, %r81;
	add.s64 	%rd64, %rd60, %rd61;
	st.global.u32 	[%rd64], %r83;
	add.s64 	%rd65, %rd62, %rd61;
	ld.global.u32 	%r84, [%rd65];
	add.s64 	%rd66, %rd63, %rd61;
	ld.global.u32 	%r85, [%rd66];
	add.s32 	%r86, %r85, %r84;
	add.s64 	%rd67, %rd64, %rd61;
	st.global.u32 	[%rd67], %r86;
	add.s64 	%rd68, %rd65, %rd61;
	ld.global.u32 	%r87, [%rd68];
	add.s64 	%rd69, %rd66, %rd61;
	ld.global.u32 	%r88, [%rd69];
	add.s32 	%r89, %r88, %r87;
	add.s64 	%rd70, %rd67, %rd61;
	st.global.u32 	[%rd70], %r89;
	add.s64 	%rd71, %rd68, %rd61;
	ld.global.u32 	%r90, [%rd71];
	add.s64 	%rd72, %rd69, %rd61;
	ld.global.u32 	%r91, [%rd72];
	add.s32 	%r92, %r91, %r90;
	add.s64 	%rd73, %rd70, %rd61;
	st.global.u32 	[%rd73], %r92;
	add.s64 	%rd74, %rd71, %rd61;
	ld.global.u32 	%r93, [%rd74];
	add.s64 	%rd75, %rd72, %rd61;
	ld.global.u32 	%r94, [%rd75];
	add.s32 	%r95, %r94, %r93;
	add.s64 	%rd76, %rd73, %rd61;
	st.global.u32 	[%rd76], %r95;
	add.s64 	%rd77, %rd74, %rd61;
	ld.global.u32 	%r96, [%rd77];
	add.s64 	%rd78, %rd75, %rd61;
	ld.global.u32 	%r97, [%rd78];
	add.s32 	%r98, %r97, %r96;
	add.s64 	%rd79, %rd76, %rd61;
	st.global.u32 	[%rd79], %r98;
	add.s64 	%rd80, %rd77, %rd61;
	ld.global.u32 	%r99, [%rd80];
	add.s64 	%rd81, %rd78, %rd61;
	ld.global.u32 	%r100, [%rd81];
	add.s32 	%r101, %r100, %r99;
	add.s64 	%rd82, %rd79, %rd61;
	st.global.u32 	[%rd82], %r101;
	add.s32 	%r121, %r121, 8;
$L__BB1_7:
	setp.eq.s32 	%p8, %r11, 0;
	@%p8 bra 	$L__BB1_13;
	and.b32  	%r14, %r23, 3;
	setp.lt.u32 	%p9, %r11, 4;
	@%p9 bra 	$L__BB1_10;
	mad.lo.s32 	%r102, %r121, %r24, %r1;
	mul.wide.s32 	%rd83, %r102, 4;
	add.s64 	%rd84, %rd3, %rd83;
	ld.global.u32 	%r103, [%rd84];
	add.s64 	%rd85, %rd2, %rd83;
	ld.global.u32 	%r104, [%rd85];
	add.s32 	%r105, %r104, %r103;
	add.s64 	%rd86, %rd1, %rd83;
	st.global.u32 	[%rd86], %r105;
	mul.wide.s32 	%rd87, %r24, 4;
	add.s64 	%rd88, %rd84, %rd87;
	ld.global.u32 	%r106, [%rd88];
	add.s64 	%rd89, %rd85, %rd87;
	ld.global.u32 	%r107, [%rd89];
	add.s32 	%r108, %r107, %r106;
	add.s64 	%rd90, %rd86, %rd87;
	st.global.u32 	[%rd90], %r108;
	add.s64 	%rd91, %rd88, %rd87;
	ld.global.u32 	%r109, [%rd91];
	add.s64 	%rd92, %rd89, %rd87;
	ld.global.u32 	%r110, [%rd92];
	add.s32 	%r111, %r110, %r109;
	add.s64 	%rd93, %rd90, %rd87;
	st.global.u32 	[%rd93], %r111;
	add.s64 	%rd94, %rd91, %rd87;
	ld.global.u32 	%r112, [%rd94];
	add.s64 	%rd95, %rd92, %rd87;
	ld.global.u32 	%r113, [%rd95];
	add.s32 	%r114, %r113, %r112;
	add.s64 	%rd96, %rd93, %rd87;
	st.global.u32 	[%rd96], %r114;
	add.s32 	%r121, %r121, 4;
$L__BB1_10:
	setp.eq.s32 	%p10, %r14, 0;
	@%p10 bra 	$L__BB1_13;
	mad.lo.s32 	%r124, %r121, %r24, %r1;
	neg.s32 	%r123, %r14;
$L__BB1_12:
	.pragma "nounroll";
	mul.wide.s32 	%rd97, %r124, 4;
	add.s64 	%rd98, %rd3, %rd97;
	ld.global.u32 	%r115, [%rd98];
	add.s64 	%rd99, %rd2, %rd97;
	ld.global.u32 	%r116, [%rd99];
	add.s32 	%r117, %r116, %r115;
	add.s64 	%rd100, %rd1, %rd97;
	st.global.u32 	[%rd100], %r117;
	add.s32 	%r124, %r124, %r24;
	add.s32 	%r123, %r123, 1;
	setp.ne.s32 	%p11, %r123, 0;
	@%p11 bra 	$L__BB1_12;
$L__BB1_13:
	ret;

}
	// .globl	_Z18addMatricesElementPiS_S_ii
.visible .entry _Z18addMatricesElementPiS_S_ii(
	.param .u64 .ptr .align 1 _Z18addMatricesElementPiS_S_ii_param_0,
	.param .u64 .ptr .align 1 _Z18addMatricesElementPiS_S_ii_param_1,
	.param .u64 .ptr .align 1 _Z18addMatricesElementPiS_S_ii_param_2,
	.param .u32 _Z18addMatricesElementPiS_S_ii_param_3,
	.param .u32 _Z18addMatricesElementPiS_S_ii_param_4
)
{
	.reg .pred 	%p<4>;
	.reg .b32 	%r<17>;
	.reg .b64 	%rd<11>;

	ld.param.u64 	%rd1, [_Z18addMatricesElementPiS_S_ii_param_0];
	ld.param.u64 	%rd2, [_Z18addMatricesElementPiS_S_ii_param_1];
	ld.param.u64 	%rd3, [_Z18addMatricesElementPiS_S_ii_param_2];
	ld.param.u32 	%r4, [_Z18addMatricesElementPiS_S_ii_param_3];
	ld.param.u32 	%r5, [_Z18addMatricesElementPiS_S_ii_param_4];
	mov.u32 	%r6, %ctaid.x;
	mov.u32 	%r7, %ntid.x;
	mov.u32 	%r8, %tid.x;
	mad.lo.s32 	%r1, %r6, %r7, %r8;
	mov.u32 	%r9, %ctaid.y;
	mov.u32 	%r10, %ntid.y;
	mov.u32 	%r11, %tid.y;
	mad.lo.s32 	%r12, %r9, %r10, %r11;
	setp.ge.s32 	%p1, %r1, %r4;
	setp.ge.s32 	%p2, %r12, %r5;
	or.pred  	%p3, %p1, %p2;
	@%p3 bra 	$L__BB2_2;
	cvta.to.global.u64 	%rd4, %rd1;
	cvta.to.global.u64 	%rd5, %rd2;
	cvta.to.global.u64 	%rd6, %rd3;
	mad.lo.s32 	%r13, %r5, %r1, %r12;
	mul.wide.s32 	%rd7, %r13, 4;
	add.s64 	%rd8, %rd4, %rd7;
	ld.global.u32 	%r14, [%rd8];
	add.s64 	%rd9, %rd5, %rd7;
	ld.global.u32 	%r15, [%rd9];
	add.s32 	%r16, %r15, %r14;
	add.s64 	%rd10, %rd6, %rd7;
	st.global.u32 	[%rd10], %r16;
$L__BB2_2:
	ret;

}


// ===== COMPILED SASS (sm_100) =====

	.target	sm_100

	.elftype	@"ET_EXEC"


//--------------------- .note.nv.tkinfo           --------------------------
	.section	.note.nv.tkinfo,"",@"SHT_NOTE"
	.sectionflags	@"SHF_NOTE_NV_TKINFO"
	.tkinfo
        /*0018*/ 	.word	0x00000002
        /*0030*/ 	.string	""
        /*0030*/ 	.string	"ptxas"
        /*0030*/ 	.string	"Cuda compilation tools, release 13.0, V13.0.88"
        /*0030*/ 	.string	"Build cuda_13.0.r13.0/compiler.36424714_0"
        /*0030*/ 	.string	"-arch sm_100 -m 64 "



//--------------------- .note.nv.cuinfo           --------------------------
	.section	.note.nv.cuinfo,"",@"SHT_NOTE"
	.sectionflags	@"SHF_NOTE_NV_CUINFO"
        /*0018*/ 	.short	0x0002
        /*001a*/ 	.short	0x0064
        /*001c*/ 	.short	0x0082
	.zero		2


//--------------------- .nv.info                  --------------------------
	.section	.nv.info,"",@"SHT_CUDA_INFO"
	.align	4


	//----- nvinfo : EIATTR_REGCOUNT
	.align		4
        /*0000*/ 	.byte	0x04, 0x2f
        /*0002*/ 	.short	(.L_1 - .L_0)
	.align		4
.L_0:
        /*0004*/ 	.word	index@(_Z14addMatricesRowPiS_S_ii)
        /*0008*/ 	.word	0x00000016


	//----- nvinfo : EIATTR_FRAME_SIZE
	.align		4
.L_1:
        /*000c*/ 	.byte	0x04, 0x11
        /*000e*/ 	.short	(.L_3 - .L_2)
	.align		4
.L_2:
        /*0010*/ 	.word	index@(_Z14addMatricesRowPiS_S_ii)
        /*0014*/ 	.word	0x00000000


	//----- nvinfo : EIATTR_REGCOUNT
	.align		4
.L_3:
        /*0018*/ 	.byte	0x04, 0x2f
        /*001a*/ 	.short	(.L_5 - .L_4)
	.align		4
.L_4:
        /*001c*/ 	.word	index@(_Z17addMatricesColumnPiS_S_ii)
        /*0020*/ 	.word	0x0000001e


	//----- nvinfo : EIATTR_FRAME_SIZE
	.align		4
.L_5:
        /*0024*/ 	.byte	0x04, 0x11
        /*0026*/ 	.short	(.L_7 - .L_6)
	.align		4
.L_6:
        /*0028*/ 	.word	index@(_Z17addMatricesColumnPiS_S_ii)
        /*002c*/ 	.word	0x00000000


	//----- nvinfo : EIATTR_REGCOUNT
	.align		4
.L_7:
        /*0030*/ 	.byte	0x04, 0x2f
        /*0032*/ 	.short	(.L_9 - .L_8)
	.align		4
.L_8:
        /*0034*/ 	.word	index@(_Z18addMatricesElementPiS_S_ii)
        /*0038*/ 	.word	0x0000000c


	//----- nvinfo : EIATTR_FRAME_SIZE
	.align		4
.L_9:
        /*003c*/ 	.byte	0x04, 0x11
        /*003e*/ 	.short	(.L_11 - .L_10)
	.align		4
.L_10:
        /*0040*/ 	.word	index@(_Z18addMatricesElementPiS_S_ii)
        /*0044*/ 	.word	0x00000000


	//----- nvinfo : EIATTR_MIN_STACK_SIZE
	.align		4
.L_11:
        /*0048*/ 	.byte	0x04, 0x12
        /*004a*/ 	.short	(.L_13 - .L_12)
	.align		4
.L_12:
        /*004c*/ 	.word	index@(_Z18addMatricesElementPiS_S_ii)
        /*0050*/ 	.word	0x00000000


	//----- nvinfo : EIATTR_MIN_STACK_SIZE
	.align		4
.L_13:
        /*0054*/ 	.byte	0x04, 0x12
        /*0056*/ 	.short	(.L_15 - .L_14)
	.align		4
.L_14:
        /*0058*/ 	.word	index@(_Z17addMatricesColumnPiS_S_ii)
        /*005c*/ 	.word	0x00000000


	//----- nvinfo : EIATTR_MIN_STACK_SIZE
	.align		4
.L_15:
        /*0060*/ 	.byte	0x04, 0x12
        /*0062*/ 	.short	(.L_17 - .L_16)
	.align		4
.L_16:
        /*0064*/ 	.word	index@(_Z14addMatricesRowPiS_S_ii)
        /*0068*/ 	.word	0x00000000
.L_17:


//--------------------- .nv.compat                --------------------------
	.section	.nv.compat,"",@"SHT_CUDA_COMPAT_INFO"
	.align	4
        /*0000*/ 	.byte	0x02, 0x09, 0x00, 0x00, 0x02, 0x02, 0x01, 0x00, 0x02, 0x05, 0x05, 0x00, 0x03, 0x07, 0x01, 0x01
        /*0010*/ 	.byte	0x02, 0x03, 0x00, 0x00, 0x02, 0x06, 0x01, 0x00, 0x04, 0x0b, 0x08, 0x00, 0x09, 0x00, 0x00, 0x00
        /*0020*/ 	.byte	0x00, 0x00, 0x00, 0x00


//--------------------- .nv.info._Z18addMatricesElementPiS_S_ii --------------------------
	.section	.nv.info._Z18addMatricesElementPiS_S_ii,"",@"SHT_CUDA_INFO"
	.sectionflags	@""
	.align	4


	//----- nvinfo : EIATTR_CUDA_API_VERSION
	.align		4
        /*0000*/ 	.byte	0x04, 0x37
        /*0002*/ 	.short	(.L_19 - .L_18)
.L_18:
        /*0004*/ 	.word	0x00000082


	//----- nvinfo : EIATTR_KPARAM_INFO
	.align		4
.L_19:
        /*0008*/ 	.byte	0x04, 0x17
        /*000a*/ 	.short	(.L_21 - .L_20)
.L_20:
        /*000c*/ 	.word	0x00000000
        /*0010*/ 	.short	0x0004
        /*0012*/ 	.short	0x001c
        /*0014*/ 	.byte	0x00, 0xf0, 0x11, 0x00


	//----- nvinfo : EIATTR_KPARAM_INFO
	.align		4
.L_21:
        /*0018*/ 	.byte	0x04, 0x17
        /*001a*/ 	.short	(.L_23 - .L_22)
.L_22:
        /*001c*/ 	.word	0x00000000
        /*0020*/ 	.short	0x0003
        /*0022*/ 	.short	0x0018
        /*0024*/ 	.byte	0x00, 0xf0, 0x11, 0x00


	//----- nvinfo : EIATTR_KPARAM_INFO
	.align		4
.L_23:
        /*0028*/ 	.byte	0x04, 0x17
        /*002a*/ 	.short	(.L_25 - .L_24)
.L_24:
        /*002c*/ 	.word	0x00000000
        /*0030*/ 	.short	0x0002
        /*0032*/ 	.short	0x0010
        /*0034*/ 	.byte	0x00, 0xf5, 0x21, 0x00


	//----- nvinfo : EIATTR_KPARAM_INFO
	.align		4
.L_25:
        /*0038*/ 	.byte	0x04, 0x17
        /*003a*/ 	.short	(.L_27 - .L_26)
.L_26:
        /*003c*/ 	.word	0x00000000
        /*0040*/ 	.short	0x0001
        /*0042*/ 	.short	0x0008
        /*0044*/ 	.byte	0x00, 0xf5, 0x21, 0x00


	//----- nvinfo : EIATTR_KPARAM_INFO
	.align		4
.L_27:
        /*0048*/ 	.byte	0x04, 0x17
        /*004a*/ 	.short	(.L_29 - .L_28)
.L_28:
        /*004c*/ 	.word	0x00000000
        /*0050*/ 	.short	0x0000
        /*0052*/ 	.short	0x0000
        /*0054*/ 	.byte	0x00, 0xf5, 0x21, 0x00


	//----- nvinfo : EIATTR_SPARSE_MMA_MASK
	.align		4
.L_29:
        /*0058*/ 	.byte	0x03, 0x50
        /*005a*/ 	.short	0x0000


	//----- nvinfo : EIATTR_MAXREG_COUNT
	.align		4
        /*005c*/ 	.byte	0x03, 0x1b
        /*005e*/ 	.short	0x00ff


	//----- nvinfo : EIATTR_MERCURY_ISA_VERSION
	.align		4
        /*0060*/ 	.byte	0x03, 0x5f
        /*0062*/ 	.short	0x0101


	//----- nvinfo : EIATTR_VRC_CTA_INIT_COUNT
	.align		4
        /*0064*/ 	.byte	0x02, 0x4a
	.zero		1
	.zero		1


	//----- nvinfo : EIATTR_EXIT_INSTR_OFFSETS
	.align		4
        /*0068*/ 	.byte	0x04, 0x1c
        /*006a*/ 	.short	(.L_31 - .L_30)


	//   ....[0]....
.L_30:
        /*006c*/ 	.word	0x000000c0


	//   ....[1]....
        /*0070*/ 	.word	0x00000190


	//----- nvinfo : EIATTR_CBANK_PARAM_SIZE
	.align		4
.L_31:
        /*0074*/ 	.byte	0x03, 0x19
        /*0076*/ 	.short	0x0020


	//----- nvinfo : EIATTR_PARAM_CBANK
	.align		4
        /*0078*/ 	.byte	0x04, 0x0a
        /*007a*/ 	.short	(.L_33 - .L_32)
	.align		4
.L_32:
        /*007c*/ 	.word	index@(.nv.constant0._Z18addMatricesElementPiS_S_ii)
        /*0080*/ 	.short	0x0380
        /*0082*/ 	.short	0x0020


	//----- nvinfo : EIATTR_SW_WAR
	.align		4
.L_33:
        /*0084*/ 	.byte	0x04, 0x36
        /*0086*/ 	.short	(.L_35 - .L_34)
.L_34:
        /*0088*/ 	.word	0x00000008
.L_35:


//--------------------- .nv.info._Z17addMatricesColumnPiS_S_ii --------------------------
	.section	.nv.info._Z17addMatricesColumnPiS_S_ii,"",@"SHT_CUDA_INFO"
	.sectionflags	@""
	.align	4


	//----- nvinfo : EIATTR_CUDA_API_VERSION
	.align		4
        /*0000*/ 	.byte	0x04, 0x37
        /*0002*/ 	.short	(.L_37 - .L_36)
.L_36:
        /*0004*/ 	.word	0x00000082


	//----- nvinfo : EIATTR_KPARAM_INFO
	.align		4
.L_37:
        /*0008*/ 	.byte	0x04, 0x17
        /*000a*/ 	.short	(.L_39 - .L_38)
.L_38:
        /*000c*/ 	.word	0x00000000
        /*0010*/ 	.short	0x0004
        /*0012*/ 	.short	0x001c
        /*0014*/ 	.byte	0x00, 0xf0, 0x11, 0x00


	//----- nvinfo : EIATTR_KPARAM_INFO
	.align		4
.L_39:
        /*0018*/ 	.byte	0x04, 0x17
        /*001a*/ 	.short	(.L_41 - .L_40)
.L_40:
        /*001c*/ 	.word	0x00000000
        /*0020*/ 	.short	0x0003
        /*0022*/ 	.short	0x0018
        /*0024*/ 	.byte	0x00, 0xf0, 0x11, 0x00


	//----- nvinfo : EIATTR_KPARAM_INFO
	.align		4
.L_41:
        /*0028*/ 	.byte	0x04, 0x17
        /*002a*/ 	.short	(.L_43 - .L_42)
.L_42:
        /*002c*/ 	.word	0x00000000
        /*0030*/ 	.short	0x0002
        /*0032*/ 	.short	0x0010
        /*0034*/ 	.byte	0x00, 0xf5, 0x21, 0x00


	//----- nvinfo : EIATTR_KPARAM_INFO
	.align		4
.L_43:
        /*0038*/ 	.byte	0x04, 0x17
        /*003a*/ 	.short	(.L_45 - .L_44)
.L_44:
        /*003c*/ 	.word	0x00000000
        /*0040*/ 	.short	0x0001
        /*0042*/ 	.short	0x0008
        /*0044*/ 	.byte	0x00, 0xf5, 0x21, 0x00


	//----- nvinfo : EIATTR_KPARAM_INFO
	.align		4
.L_45:
        /*0048*/ 	.byte	0x04, 0x17
        /*004a*/ 	.short	(.L_47 - .L_46)
.L_46:
        /*004c*/ 	.word	0x00000000
        /*0050*/ 	.short	0x0000
        /*0052*/ 	.short	0x0000
        /*0054*/ 	.byte	0x00, 0xf5, 0x21, 0x00


	//----- nvinfo : EIATTR_SPARSE_MMA_MASK
	.align		4
.L_47:
        /*0058*/ 	.byte	0x03, 0x50
        /*005a*/ 	.short	0x0000


	//----- nvinfo : EIATTR_MAXREG_COUNT
	.align		4
        /*005c*/ 	.byte	0x03, 0x1b
        /*005e*/ 	.short	0x00ff


	//----- nvinfo : EIATTR_MERCURY_ISA_VERSION
	.align		4
        /*0060*/ 	.byte	0x03, 0x5f
        /*0062*/ 	.short	0x0101


	//----- nvinfo : EIATTR_VRC_CTA_INIT_COUNT
	.align		4
        /*0064*/ 	.byte	0x02, 0x4a
	.zero		1
	.zero		1


	//----- nvinfo : EIATTR_EXIT_INSTR_OFFSETS
	.align		4
        /*0068*/ 	.byte	0x04, 0x1c
        /*006a*/ 	.short	(.L_49 - .L_48)


	//   ....[0]....
.L_48:
        /*006c*/ 	.word	0x00000080


	//   ....[1]....
        /*0070*/ 	.word	0x00000890


	//   ....[2]....
        /*0074*/ 	.word	0x00000cb0


	//   ....[3]....
        /*0078*/ 	.word	0x00000f10


	//   ....[4]....
        /*007c*/ 	.word	0x00001020


	//----- nvinfo : EIATTR_CBANK_PARAM_SIZE
	.align		4
.L_49:
        /*0080*/ 	.byte	0x03, 0x19
        /*0082*/ 	.short	0x0020


	//----- nvinfo : EIATTR_PARAM_CBANK
	.align		4
        /*0084*/ 	.byte	0x04, 0x0a
        /*0086*/ 	.short	(.L_51 - .L_50)
	.align		4
.L_50:
        /*0088*/ 	.word	index@(.nv.constant0._Z17addMatricesColumnPiS_S_ii)
        /*008c*/ 	.short	0x0380
        /*008e*/ 	.short	0x0020


	//----- nvinfo : EIATTR_SW_WAR
	.align		4
.L_51:
        /*0090*/ 	.byte	0x04, 0x36
        /*0092*/ 	.short	(.L_53 - .L_52)
.L_52:
        /*0094*/ 	.word	0x00000008
.L_53:


//--------------------- .nv.info._Z14addMatricesRowPiS_S_ii --------------------------
	.section	.nv.info._Z14addMatricesRowPiS_S_ii,"",@"SHT_CUDA_INFO"
	.sectionflags	@""
	.align	4


	//----- nvinfo : EIATTR_CUDA_API_VERSION
	.align		4
        /*0000*/ 	.byte	0x04, 0x37
        /*0002*/ 	.short	(.L_55 - .L_54)
.L_54:
        /*0004*/ 	.word	0x00000082


	//----- nvinfo : EIATTR_KPARAM_INFO
	.align		4
.L_55:
        /*0008*/ 	.byte	0x04, 0x17
        /*000a*/ 	.short	(.L_57 - .L_56)
.L_56:
        /*000c*/ 	.word	0x00000000
        /*0010*/ 	.short	0x0004
        /*0012*/ 	.short	0x001c
        /*0014*/ 	.byte	0x00, 0xf0, 0x11, 0x00


	//----- nvinfo : EIATTR_KPARAM_INFO
	.align		4
.L_57:
        /*0018*/ 	.byte	0x04, 0x17
        /*001a*/ 	.short	(.L_59 - .L_58)
.L_58:
        /*001c*/ 	.word	0x00000000
        /*0020*/ 	.short	0x0003
        /*0022*/ 	.short	0x0018
        /*0024*/ 	.byte	0x00, 0xf0, 0x11, 0x00


	//----- nvinfo : EIATTR_KPARAM_INFO
	.align		4
.L_59:
        /*0028*/ 	.byte	0x04, 0x17
        /*002a*/ 	.short	(.L_61 - .L_60)
.L_60:
        /*002c*/ 	.word	0x00000000
        /*0030*/ 	.short	0x0002
        /*0032*/ 	.short	0x0010
        /*0034*/ 	.byte	0x00, 0xf5, 0x21, 0x00


	//----- nvinfo : EIATTR_KPARAM_INFO
	.align		4
.L_61:
        /*0038*/ 	.byte	0x04, 0x17
        /*003a*/ 	.short	(.L_63 - .L_62)
.L_62:
        /*003c*/ 	.word	0x00000000
        /*0040*/ 	.short	0x0001
        /*0042*/ 	.short	0x0008
        /*0044*/ 	.byte	0x00, 0xf5, 0x21, 0x00


	//----- nvinfo : EIATTR_KPARAM_INFO
	.align		4
.L_63:
        /*0048*/ 	.byte	0x04, 0x17
        /*004a*/ 	.short	(.L_65 - .L_64)
.L_64:
        /*004c*/ 	.word	0x00000000
        /*0050*/ 	.short	0x0000
        /*0052*/ 	.short	0x0000
        /*0054*/ 	.byte	0x00, 0xf5, 0x21, 0x00


	//----- nvinfo : EIATTR_SPARSE_MMA_MASK
	.align		4
.L_65:
        /*0058*/ 	.byte	0x03, 0x50
        /*005a*/ 	.short	0x0000


	//----- nvinfo : EIATTR_MAXREG_COUNT
	.align		4
        /*005c*/ 	.byte	0x03, 0x1b
        /*005e*/ 	.short	0x00ff


	//----- nvinfo : EIATTR_MERCURY_ISA_VERSION
	.align		4
        /*0060*/ 	.byte	0x03, 0x5f
        /*0062*/ 	.short	0x0101


	//----- nvinfo : EIATTR_VRC_CTA_INIT_COUNT
	.align		4
        /*0064*/ 	.byte	0x02, 0x4a
	.zero		1
	.zero		1


	//----- nvinfo : EIATTR_EXIT_INSTR_OFFSETS
	.align		4
        /*0068*/ 	.byte	0x04, 0x1c
        /*006a*/ 	.short	(.L_67 - .L_66)


	//   ....[0]....
.L_66:
        /*006c*/ 	.word	0x00000080


	//   ....[1]....
        /*0070*/ 	.word	0x00000680


	//   ....[2]....
        /*0074*/ 	.word	0x00000950


	//   ....[3]....
        /*0078*/ 	.word	0x00000b20


	//   ....[4]....
        /*007c*/ 	.word	0x00000c30


	//----- nvinfo : EIATTR_CBANK_PARAM_SIZE
	.align		4
.L_67:
        /*0080*/ 	.byte	0x03, 0x19
        /*0082*/ 	.short	0x0020


	//----- nvinfo : EIATTR_PARAM_CBANK
	.align		4
        /*0084*/ 	.byte	0x04, 0x0a
        /*0086*/ 	.short	(.L_69 - .L_68)
	.align		4
.L_68:
        /*0088*/ 	.word	index@(.nv.constant0._Z14addMatricesRowPiS_S_ii)
        /*008c*/ 	.short	0x0380
        /*008e*/ 	.short	0x0020


	//----- nvinfo : EIATTR_SW_WAR
	.align		4
.L_69:
        /*0090*/ 	.byte	0x04, 0x36
        /*0092*/ 	.short	(.L_71 - .L_70)
.L_70:
        /*0094*/ 	.word	0x00000008
.L_71:


//--------------------- .nv.callgraph             --------------------------
	.section	.nv.callgraph,"",@"SHT_CUDA_CALLGRAPH"
	.align	4
	.sectionentsize	8
	.align		4
        /*0000*/ 	.word	0x00000000
	.align		4
        /*0004*/ 	.word	0xffffffff
	.align		4
        /*0008*/ 	.word	0x00000000
	.align		4
        /*000c*/ 	.word	0xfffffffe
	.align		4
        /*0010*/ 	.word	0x00000000
	.align		4
        /*0014*/ 	.word	0xfffffffd
	.align		4
        /*0018*/ 	.word	0x00000000
	.align		4
        /*001c*/ 	.word	0xfffffffc


//--------------------- .text._Z18addMatricesElementPiS_S_ii --------------------------
	.section	.text._Z18addMatricesElementPiS_S_ii,"ax",@progbits
	.align	128
        .global         _Z18addMatricesElementPiS_S_ii
        .type           _Z18addMatricesElementPiS_S_ii,@function
        .size           _Z18addMatricesElementPiS_S_ii,(.L_x_13 - _Z18addMatricesElementPiS_S_ii)
        .other          _Z18addMatricesElementPiS_S_ii,@"STO_CUDA_ENTRY STV_DEFAULT"
_Z18addMatricesElementPiS_S_ii:
.text._Z18addMatricesElementPiS_S_ii:
[----:B------:R-:W-:Y:S01]  /*0000*/  LDC R1, c[0x0][0x37c] ;  /* 0x0000df00ff017b82 */ /* 0x000fe20000000800 */
[----:B------:R-:W0:Y:S07]  /*0010*/  S2R R2, SR_TID.Y ;  /* 0x0000000000027919 */ /* 0x000e2e0000002200 */
[----:B------:R-:W1:Y:S01]  /*0020*/  LDC R0, c[0x0][0x360] ;  /* 0x0000d800ff007b82 */ /* 0x000e620000000800 */
[----:B------:R-:W2:Y:S01]  /*0030*/  LDCU.64 UR6, c[0x0][0x398] ;  /* 0x00007300ff0677ac */ /* 0x000ea20008000a00 */
[----:B------:R-:W1:Y:S06]  /*0040*/  S2R R3, SR_TID.X ;  /* 0x0000000000037919 */ /* 0x000e6c0000002100 */
[----:B------:R-:W0:Y:S08]  /*0050*/  S2UR UR5, SR_CTAID.Y ;  /* 0x00000000000579c3 */ /* 0x000e300000002600 */
[----:B------:R-:W0:Y:S08]  /*0060*/  LDC R7, c[0x0][0x364] ;  /* 0x0000d900ff077b82 */ /* 0x000e300000000800 */
[----:B------:R-:W1:Y:S01]  /*0070*/  S2UR UR4, SR_CTAID.X ;  /* 0x00000000000479c3 */ /* 0x000e620000002500 */
[----:B0-----:R-:W-:-:S05]  /*0080*/  IMAD R7, R7, UR5, R2 ;  /* 0x0000000507077c24 */ /* 0x001fca000f8e0202 */
[----:B--2---:R-:W-:Y:S01]  /*0090*/  ISETP.GE.AND P0, PT, R7, UR7, PT ;  /* 0x0000000707007c0c */ /* 0x004fe2000bf06270 */
[----:B-1----:R-:W-:-:S05]  /*00a0*/  IMAD R0, R0, UR4, R3 ;  /* 0x0000000400007c24 */ /* 0x002fca000f8e0203 */
[----:B------:R-:W-:-:S13]  /*00b0*/  ISETP.GE.OR P0, PT, R0, UR6, P0 ;  /* 0x0000000600007c0c */ /* 0x000fda0008706670 */
[----:B------:R-:W-:Y:S05]  /*00c0*/  @P0 EXIT ;  /* 0x000000000000094d */ /* 0x000fea0003800000 */
[----:B------:R-:W0:Y:S01]  /*00d0*/  LDC.64 R2, c[0x0][0x380] ;  /* 0x0000e000ff027b82 */ /* 0x000e220000000a00 */
[----:B------:R-:W1:Y:S01]  /*00e0*/  LDCU.64 UR4, c[0x0][0x358] ;  /* 0x00006b00ff0477ac */ /* 0x000e620008000a00 */
[----:B------:R-:W-:-:S06]  /*00f0*/  IMAD R9, R0, UR7, R7 ;  /* 0x0000000700097c24 */ /* 0x000fcc000f8e0207 */
[----:B------:R-:W2:Y:S08]  /*0100*/  LDC.64 R4, c[0x0][0x388] ;  /* 0x0000e200ff047b82 */ /* 0x000eb00000000a00 */
[----:B------:R-:W3:Y:S01]  /*0110*/  LDC.64 R6, c[0x0][0x390] ;  /* 0x0000e400ff067b82 */ /* 0x000ee20000000a00 */
[----:B0-----:R-:W-:-:S06]  /*0120*/  IMAD.WIDE R2, R9, 0x4, R2 ;  /* 0x0000000409027825 */ /* 0x001fcc00078e0202 */
[----:B-1----:R-:W4:Y:S01]  /*0130*/  LDG.E R2, desc[UR4][R2.64] ;  /* 0x0000000402027981 */ /* 0x002f22000c1e1900 */
[----:B--2---:R-:W-:-:S06]  /*0140*/  IMAD.WIDE R4, R9, 0x4, R4 ;  /* 0x0000000409047825 */ /* 0x004fcc00078e0204 */
[----:B------:R-:W4:Y:S01]  /*0150*/  LDG.E R5, desc[UR4][R4.64] ;  /* 0x0000000404057981 */ /* 0x000f22000c1e1900 */
[----:B---3--:R-:W-:Y:S01]  /*0160*/  IMAD.WIDE R6, R9, 0x4, R6 ;  /* 0x0000000409067825 */ /* 0x008fe200078e0206 */
[----:B----4-:R-:W-:-:S05]  /*0170*/  IADD3 R9, PT, PT, R2, R5, RZ ;  /* 0x0000000502097210 */ /* 0x010fca0007ffe0ff */
[----:B------:R-:W-:Y:S01]  /*0180*/  STG.E desc[UR4][R6.64], R9 ;  /* 0x0000000906007986 */ /* 0x000fe2000c101904 */
[----:B------:R-:W-:Y:S05]  /*0190*/  EXIT ;  /* 0x000000000000794d */ /* 0x000fea0003800000 */
.L_x_0:
[----:B------:R-:W-:-:S00]  /*01a0*/  BRA `(.L_x_0) ;  /* 0xfffffffc00fc7947 */ /* 0x000fc0000383ffff */
[----:B------:R-:W-:-:S00]  /*01b0*/  NOP ;  /* 0x0000000000007918 */ /* 0x000fc00000000000 */
        /* <DEDUP_REMOVED lines=12> */
.L_x_13:


//--------------------- .text._Z17addMatricesColumnPiS_S_ii --------------------------
	.section	.text._Z17addMatricesColumnPiS_S_ii,"ax",@progbits
	.align	128
        .global         _Z17addMatricesColumnPiS_S_ii
        .type           _Z17addMatricesColumnPiS_S_ii,@function
        .size           _Z17addMatricesColumnPiS_S_ii,(.L_x_14 - _Z17addMatricesColumnPiS_S_ii)
        .other          _Z17addMatricesColumnPiS_S_ii,@"STO_CUDA_ENTRY STV_DEFAULT"
_Z17addMatricesColumnPiS_S_ii:
.text._Z17addMatricesColumnPiS_S_ii:
[----:B------:R-:W-:Y:S01]  /*0000*/  LDC R1, c[0x0][0x37c] ;  /* 0x0000df00ff017b82 */ /* 0x000fe20000000800 */
[----:B------:R-:W0:Y:S07]  /*0010*/  S2R R5, SR_TID.X ;  /* 0x0000000000057919 */ /* 0x000e2e0000002100 */
[----:B------:R-:W0:Y:S08]  /*0020*/  S2UR UR4, SR_CTAID.X ;  /* 0x00000000000479c3 */ /* 0x000e300000002500 */
[----:B------:R-:W0:Y:S08]  /*0030*/  LDC R0, c[0x0][0x360] ;  /* 0x0000d800ff007b82 */ /* 0x000e300000000800 */
[----:B------:R-:W1:Y:S01]  /*0040*/  LDC.64 R2, c[0x0][0x398] ;  /* 0x0000e600ff027b82 */ /* 0x000e620000000a00 */
[----:B0-----:R-:W-:Y:S01]  /*0050*/  IMAD R0, R0, UR4, R5 ;  /* 0x0000000400007c24 */ /* 0x001fe2000f8e0205 */
[----:B-1----:R-:W-:-:S04]  /*0060*/  ISETP.GE.AND P0, PT, R2, 0x1, PT ;  /* 0x000000010200780c */ /* 0x002fc80003f06270 */
[----:B------:R-:W-:-:S13]  /*0070*/  ISETP.GE.OR P0, PT, R0, R3, !P0 ;  /* 0x000000030000720c */ /* 0x000fda0004706670 */
[----:B------:R-:W-:Y:S05]  /*0080*/  @P0 EXIT ;  /* 0x000000000000094d */ /* 0x000fea0003800000 */
[C---:B------:R-:W-:Y:S01]  /*0090*/  ISETP.GE.U32.AND P1, PT, R2.reuse, 0x10, PT ;  /* 0x000000100200780c */ /* 0x040fe20003f26070 */
[----:B------:R-:W0:Y:S01]  /*00a0*/  LDCU.64 UR4, c[0x0][0x358] ;  /* 0x00006b00ff0477ac */ /* 0x000e220008000a00 */
[----:B------:R-:W-:Y:S01]  /*00b0*/  LOP3.LUT R7, R2, 0xf, RZ, 0xc0, !PT ;  /* 0x0000000f02077812 */ /* 0x000fe200078ec0ff */
[----:B------:R-:W-:-:S03]  /*00c0*/  HFMA2 R4, -RZ, RZ, 0, 0 ;  /* 0x00000000ff047431 */ /* 0x000fc600000001ff */
[----:B------:R-:W-:-:S07]  /*00d0*/  ISETP.NE.AND P0, PT, R7, RZ, PT ;  /* 0x000000ff0700720c */ /* 0x000fce0003f05270 */
[----:B------:R-:W-:Y:S06]  /*00e0*/  @!P1 BRA `(.L_x_1) ;  /* 0x0000000400e89947 */ /* 0x000fec0003800000 */
[----:B------:R-:W-:Y:S02]  /*00f0*/  LOP3.LUT R4, R2, 0x7ffffff0, RZ, 0xc0, !PT ;  /* 0x7ffffff002047812 */ /* 0x000fe400078ec0ff */
[----:B------:R-:W-:Y:S02]  /*0100*/  MOV R6, R0 ;  /* 0x0000000000067202 */ /* 0x000fe40000000f00 */
[----:B------:R-:W-:-:S07]  /*0110*/  IADD3 R5, PT, PT, -R4, RZ, RZ ;  /* 0x000000ff04057210 */ /* 0x000fce0007ffe1ff */
.L_x_2:
[----:B---3--:R-:W1:Y:S08]  /*0120*/  LDC.64 R16, c[0x0][0x380] ;  /* 0x0000e000ff107b82 */ /* 0x008e700000000a00 */
[----:B------:R-:W2:Y:S08]  /*0130*/  LDC.64 R18, c[0x0][0x388] ;  /* 0x0000e200ff127b82 */ /* 0x000eb00000000a00 */
[----:B------:R-:W3:Y:S01]  /*0140*/  LDC.64 R8, c[0x0][0x390] ;  /* 0x0000e400ff087b82 */ /* 0x000ee20000000a00 */
[----:B-1----:R-:W-:-:S05]  /*0150*/  IMAD.WIDE R16, R6, 0x4, R16 ;  /* 0x0000000406107825 */ /* 0x002fca00078e0210 */
[----:B0-----:R-:W4:Y:S01]  /*0160*/  LDG.E R10, desc[UR4][R16.64] ;  /* 0x00000004100a7981 */ /* 0x001f22000c1e1900 */
[----:B--2---:R-:W-:-:S05]  /*0170*/  IMAD.WIDE R18, R6, 0x4, R18 ;  /* 0x0000000406127825 */ /* 0x004fca00078e0212 */
[----:B------:R-:W4:Y:S01]  /*0180*/  LDG.E R11, desc[UR4][R18.64] ;  /* 0x00000004120b7981 */ /* 0x000f22000c1e1900 */
[----:B------:R-:W-:-:S04]  /*0190*/  IMAD.WIDE R12, R3, 0x4, R16 ;  /* 0x00000004030c7825 */ /* 0x000fc800078e0210 */
[----:B---3--:R-:W-:Y:S01]  /*01a0*/  IMAD.WIDE R8, R6, 0x4, R8 ;  /* 0x0000000406087825 */ /* 0x008fe200078e0208 */
[----:B----4-:R-:W-:-:S03]  /*01b0*/  IADD3 R23, PT, PT, R10, R11, RZ ;  /* 0x0000000b0a177210 */ /* 0x010fc60007ffe0ff */
[C---:B------:R-:W-:Y:S02]  /*01c0*/  IMAD.WIDE R10, R3.reuse, 0x4, R18 ;  /* 0x00000004030a7825 */ /* 0x040fe400078e0212 */
[----:B------:R0:W-:Y:S04]  /*01d0*/  STG.E desc[UR4][R8.64], R23 ;  /* 0x0000001708007986 */ /* 0x0001e8000c101904 */
[----:B------:R-:W2:Y:S04]  /*01e0*/  LDG.E R20, desc[UR4][R12.64] ;  /* 0x000000040c147981 */ /* 0x000ea8000c1e1900 */
[----:B------:R-:W2:Y:S01]  /*01f0*/  LDG.E R21, desc[UR4][R10.64] ;  /* 0x000000040a157981 */ /* 0x000ea2000c1e1900 */
[----:B------:R-:W-:-:S04]  /*0200*/  IMAD.WIDE R14, R3, 0x4, R8 ;  /* 0x00000004030e7825 */ /* 0x000fc800078e0208 */
[----:B------:R-:W-:-:S04]  /*0210*/  IMAD.WIDE R18, R3, 0x4, R12 ;  /* 0x0000000403127825 */ /* 0x000fc800078e020c */
[----:B------:R-:W-:Y:S01]  /*0220*/  IMAD.WIDE R16, R3, 0x4, R10 ;  /* 0x0000000403107825 */ /* 0x000fe200078e020a */
[----:B--2---:R-:W-:-:S05]  /*0230*/  IADD3 R25, PT, PT, R20, R21, RZ ;  /* 0x0000001514197210 */ /* 0x004fca0007ffe0ff */
[----:B------:R1:W-:Y:S04]  /*0240*/  STG.E desc[UR4][R14.64], R25 ;  /* 0x000000190e007986 */ /* 0x0003e8000c101904 */
[----:B------:R-:W2:Y:S04]  /*0250*/  LDG.E R22, desc[UR4][R18.64] ;  /* 0x0000000412167981 */ /* 0x000ea8000c1e1900 */
[----:B------:R-:W2:Y:S01]  /*0260*/  LDG.E R27, desc[UR4][R16.64] ;  /* 0x00000004101b7981 */ /* 0x000ea2000c1e1900 */
[----:B------:R-:W-:-:S04]  /*0270*/  IMAD.WIDE R20, R3, 0x4, R14 ;  /* 0x0000000403147825 */ /* 0x000fc800078e020e */
[----:B------:R-:W-:-:S04]  /*0280*/  IMAD.WIDE R12, R3, 0x4, R18 ;  /* 0x00000004030c7825 */ /* 0x000fc800078e0212 */
[----:B0-----:R-:W-:Y:S01]  /*0290*/  IMAD.WIDE R8, R3, 0x4, R16 ;  /* 0x0000000403087825 */ /* 0x001fe200078e0210 */
[----:B--2---:R-:W-:-:S05]  /*02a0*/  IADD3 R27, PT, PT, R22, R27, RZ ;  /* 0x0000001b161b7210 */ /* 0x004fca0007ffe0ff */
[----:B------:R0:W-:Y:S04]  /*02b0*/  STG.E desc[UR4][R20.64], R27 ;  /* 0x0000001b14007986 */ /* 0x0001e8000c101904 */
[----:B------:R-:W2:Y:S04]  /*02c0*/  LDG.E R22, desc[UR4][R12.64] ;  /* 0x000000040c167981 */ /* 0x000ea8000c1e1900 */
[----:B------:R-:W2:Y:S01]  /*02d0*/  LDG.E R23, desc[UR4][R8.64] ;  /* 0x0000000408177981 */ /* 0x000ea2000c1e1900 */
[----:B------:R-:W-:-:S04]  /*02e0*/  IMAD.WIDE R10, R3, 0x4, R20 ;  /* 0x00000004030a7825 */ /* 0x000fc800078e0214 */
[----:B------:R-:W-:-:S04]  /*02f0*/  IMAD.WIDE R18, R3, 0x4, R12 ;  /* 0x0000000403127825 */ /* 0x000fc800078e020c */
[----:B-1----:R-:W-:Y:S01]  /*0300*/  IMAD.WIDE R14, R3, 0x4, R8 ;  /* 0x00000004030e7825 */ /* 0x002fe200078e0208 */
[----:B--2---:R-:W-:-:S05]  /*0310*/  IADD3 R23, PT, PT, R22, R23, RZ ;  /* 0x0000001716177210 */ /* 0x004fca0007ffe0ff */
        /* <DEDUP_REMOVED lines=8> */
[----:B------:R-:W3:Y:S04]  /*03a0*/  LDG.E R22, desc[UR4][R12.64] ;  /* 0x000000040c167981 */ /* 0x000ee8000c1e1900 */
[----:B0-----:R-:W3:Y:S01]  /*03b0*/  LDG.E R27, desc[UR4][R8.64] ;  /* 0x00000004081b7981 */ /* 0x001ee2000c1e1900 */
[----:B------:R-:W-:-:S04]  /*03c0*/  IMAD.WIDE R20, R3, 0x4, R16 ;  /* 0x0000000403147825 */ /* 0x000fc800078e0210 */
[----:B------:R-:W-:-:S04]  /*03d0*/  IMAD.WIDE R18, R3, 0x4, R12 ;  /* 0x0000000403127825 */ /* 0x000fc800078e020c */
[----:B-1----:R-:W-:Y:S01]  /*03e0*/  IMAD.WIDE R10, R3, 0x4, R8 ;  /* 0x00000004030a7825 */ /* 0x002fe200078e0208 */
[----:B---3--:R-:W-:-:S05]  /*03f0*/  IADD3 R27, PT, PT, R22, R27, RZ ;  /* 0x0000001b161b7210 */ /* 0x008fca0007ffe0ff */
[----:B------:R0:W-:Y:S04]  /*0400*/  STG.E desc[UR4][R20.64], R27 ;  /* 0x0000001b14007986 */ /* 0x0001e8000c101904 */
[----:B------:R-:W3:Y:S04]  /*0410*/  LDG.E R22, desc[UR4][R18.64] ;  /* 0x0000000412167981 */ /* 0x000ee8000c1e1900 */
[----:B------:R-:W3:Y:S01]  /*0420*/  LDG.E R23, desc[UR4][R10.64] ;  /* 0x000000040a177981 */ /* 0x000ee2000c1e1900 */
[----:B------:R-:W-:-:S04]  /*0430*/  IMAD.WIDE R14, R3, 0x4, R20 ;  /* 0x00000004030e7825 */ /* 0x000fc800078e0214 */
[----:B------:R-:W-:-:S04]  /*0440*/  IMAD.WIDE R12, R3, 0x4, R18 ;  /* 0x00000004030c7825 */ /* 0x000fc800078e0212 */
[----:B------:R-:W-:Y:S01]  /*0450*/  IMAD.WIDE R8, R3, 0x4, R10 ;  /* 0x0000000403087825 */ /* 0x000fe200078e020a */
[----:B---3--:R-:W-:-:S05]  /*0460*/  IADD3 R23, PT, PT, R22, R23, RZ ;  /* 0x0000001716177210 */ /* 0x008fca0007ffe0ff */
[----:B------:R1:W-:Y:S04]  /*0470*/  STG.E desc[UR4][R14.64], R23 ;  /* 0x000000170e007986 */ /* 0x0003e8000c101904 */
[----:B------:R-:W3:Y:S04]  /*0480*/  LDG.E R22, desc[UR4][R12.64] ;  /* 0x000000040c167981 */ /* 0x000ee8000c1e1900 */
[----:B--2---:R-:W3:Y:S01]  /*0490*/  LDG.E R25, desc[UR4][R8.64] ;  /* 0x0000000408197981 */ /* 0x004ee2000c1e1900 */
[----:B------:R-:W-:-:S04]  /*04a0*/  IMAD.WIDE R16, R3, 0x4, R14 ;  /* 0x0000000403107825 */ /* 0x000fc800078e020e */
[----:B------:R-:W-:-:S04]  /*04b0*/  IMAD.WIDE R18, R3, 0x4, R12 ;  /* 0x0000000403127825 */ /* 0x000fc800078e020c */
[----:B------:R-:W-:Y:S01]  /*04c0*/  IMAD.WIDE R10, R3, 0x4, R8 ;  /* 0x00000004030a7825 */ /* 0x000fe200078e0208 */
[----:B---3--:R-:W-:-:S05]  /*04d0*/  IADD3 R25, PT, PT, R22, R25, RZ ;  /* 0x0000001916197210 */ /* 0x008fca0007ffe0ff */
[----:B------:R2:W-:Y:S04]  /*04e0*/  STG.E desc[UR4][R16.64], R25 ;  /* 0x0000001910007986 */ /* 0x0005e8000c101904 */
[----:B------:R-:W3:Y:S04]  /*04f0*/  LDG.E R22, desc[UR4][R18.64] ;  /* 0x0000000412167981 */ /* 0x000ee8000c1e1900 */
[----:B0-----:R-:W3:Y:S01]  /*0500*/  LDG.E R27, desc[UR4][R10.64] ;  /* 0x000000040a1b7981 */ /* 0x001ee2000c1e1900 */
[----:B------:R-:W-:-:S04]  /*0510*/  IMAD.WIDE R20, R3, 0x4, R16 ;  /* 0x0000000403147825 */ /* 0x000fc800078e0210 */
[----:B------:R-:W-:-:S04]  /*0520*/  IMAD.WIDE R12, R3, 0x4, R18 ;  /* 0x00000004030c7825 */ /* 0x000fc800078e0212 */
[----:B------:R-:W-:Y:S01]  /*0530*/  IMAD.WIDE R8, R3, 0x4, R10 ;  /* 0x0000000403087825 */ /* 0x000fe200078e020a */
[----:B---3--:R-:W-:-:S05]  /*0540*/  IADD3 R27, PT, PT, R22, R27, RZ ;  /* 0x0000001b161b7210 */ /* 0x008fca0007ffe0ff */
[----:B------:R0:W-:Y:S04]  /*0550*/  STG.E desc[UR4][R20.64], R27 ;  /* 0x0000001b14007986 */ /* 0x0001e8000c101904 */
[----:B------:R-:W3:Y:S04]  /*0560*/  LDG.E R22, desc[UR4][R12.64] ;  /* 0x000000040c167981 */ /* 0x000ee8000c1e1900 */
[----:B-1----:R-:W3:Y:S01]  /*0570*/  LDG.E R23, desc[UR4][R8.64] ;  /* 0x0000000408177981 */ /* 0x002ee2000c1e1900 */
[----:B------:R-:W-:-:S04]  /*0580*/  IMAD.WIDE R14, R3, 0x4, R20 ;  /* 0x00000004030e7825 */ /* 0x000fc800078e0214 */
[----:B--2---:R-:W-:-:S04]  /*0590*/  IMAD.WIDE R16, R3, 0x4, R12 ;  /* 0x0000000403107825 */ /* 0x004fc800078e020c */
[----:B------:R-:W-:Y:S01]  /*05a0*/  IMAD.WIDE R10, R3, 0x4, R8 ;  /* 0x00000004030a7825 */ /* 0x000fe200078e0208 */
[----:B---3--:R-:W-:-:S05]  /*05b0*/  IADD3 R23, PT, PT, R22, R23, RZ ;  /* 0x0000001716177210 */ /* 0x008fca0007ffe0ff */
        /* <DEDUP_REMOVED lines=11> */
[----:B-1----:R-:W-:-:S04]  /*0670*/  IMAD.WIDE R14, R3, 0x4, R12 ;  /* 0x00000004030e7825 */ /* 0x002fc800078e020c */
[----:B------:R-:W-:Y:S01]  /*0680*/  IMAD.WIDE R10, R3, 0x4, R8 ;  /* 0x00000004030a7825 */ /* 0x000fe200078e0208 */
        /* <DEDUP_REMOVED lines=23> */
[----:B------:R-:W2:Y:S04]  /*0800*/  LDG.E R12, desc[UR4][R12.64] ;  /* 0x000000040c0c7981 */ /* 0x000ea8000c1e1900 */
[----:B------:R-:W2:Y:S01]  /*0810*/  LDG.E R9, desc[UR4][R8.64] ;  /* 0x0000000408097981 */ /* 0x000ea2000c1e1900 */
[----:B------:R-:W-:-:S04]  /*0820*/  IADD3 R5, PT, PT, R5, 0x10, RZ ;  /* 0x0000001005057810 */ /* 0x000fc80007ffe0ff */
[----:B------:R-:W-:Y:S01]  /*0830*/  ISETP.NE.AND P1, PT, R5, RZ, PT ;  /* 0x000000ff0500720c */ /* 0x000fe20003f25270 */
[C---:B-1----:R-:W-:Y:S01]  /*0840*/  IMAD.WIDE R16, R3.reuse, 0x4, R20 ;  /* 0x0000000403107825 */ /* 0x042fe200078e0214 */
[----:B------:R-:W-:Y:S02]  /*0850*/  LEA R6, R3, R6, 0x4 ;  /* 0x0000000603067211 */ /* 0x000fe400078e20ff */
[----:B--2---:R-:W-:-:S05]  /*0860*/  IADD3 R19, PT, PT, R12, R9, RZ ;  /* 0x000000090c137210 */ /* 0x004fca0007ffe0ff */
[----:B------:R3:W-:Y:S04]  /*0870*/  STG.E desc[UR4][R16.64], R19 ;  /* 0x0000001310007986 */ /* 0x0007e8000c101904 */
[----:B------:R-:W-:Y:S05]  /*0880*/  @P1 BRA `(.L_x_2) ;  /* 0xfffffff800241947 */ /* 0x000fea000383ffff */
.L_x_1:
[----:B0-----:R-:W-:Y:S05]  /*0890*/  @!P0 EXIT ;  /* 0x000000000000894d */ /* 0x001fea0003800000 */
[----:B------:R-:W-:Y:S02]  /*08a0*/  ISETP.GE.U32.AND P0, PT, R7, 0x8, PT ;  /* 0x000000080700780c */ /* 0x000fe40003f06070 */
[----:B------:R-:W-:-:S04]  /*08b0*/  LOP3.LUT R5, R2, 0x7, RZ, 0xc0, !PT ;  /* 0x0000000702057812 */ /* 0x000fc800078ec0ff */
[----:B------:R-:W-:-:S07]  /*08c0*/  ISETP.NE.AND P1, PT, R5, RZ, PT ;  /* 0x000000ff0500720c */ /* 0x000fce0003f25270 */
[----:B------:R-:W-:Y:S06]  /*08d0*/  @!P0 BRA `(.L_x_3) ;  /* 0x0000000000f48947 */ /* 0x000fec0003800000 */
[----:B------:R-:W0:Y:S01]  /*08e0*/  LDC.64 R6, c[0x0][0x380] ;  /* 0x0000e000ff067b82 */ /* 0x000e220000000a00 */
[----:B------:R-:W-:-:S07]  /*08f0*/  IMAD R13, R4, R3, R0 ;  /* 0x00000003040d7224 */ /* 0x000fce00078e0200 */
[----:B------:R-:W1:Y:S08]  /*0900*/  LDC.64 R8, c[0x0][0x388] ;  /* 0x0000e200ff087b82 */ /* 0x000e700000000a00 */
[----:B------:R-:W2:Y:S01]  /*0910*/  LDC.64 R10, c[0x0][0x390] ;  /* 0x0000e400ff0a7b82 */ /* 0x000ea20000000a00 */
[----:B0-----:R-:W-:-:S05]  /*0920*/  IMAD.WIDE R6, R13, 0x4, R6 ;  /* 0x000000040d067825 */ /* 0x001fca00078e0206 */
[----:B------:R-:W3:Y:S01]  /*0930*/  LDG.E R12, desc[UR4][R6.64] ;  /* 0x00000004060c7981 */ /* 0x000ee2000c1e1900 */
[----:B-1----:R-:W-:-:S05]  /*0940*/  IMAD.WIDE R8, R13, 0x4, R8 ;  /* 0x000000040d087825 */ /* 0x002fca00078e0208 */
[----:B------:R-:W3:Y:S01]  /*0950*/  LDG.E R15, desc[UR4][R8.64] ;  /* 0x00000004080f7981 */ /* 0x000ee2000c1e1900 */
[----:B--2---:R-:W-:Y:S01]  /*0960*/  IMAD.WIDE R10, R13, 0x4, R10 ;  /* 0x000000040d0a7825 */ /* 0x004fe200078e020a */
[----:B---3--:R-:W-:-:S03]  /*0970*/  IADD3 R21, PT, PT, R12, R15, RZ ;  /* 0x0000000f0c157210 */ /* 0x008fc60007ffe0ff */
[----:B------:R-:W-:-:S04]  /*0980*/  IMAD.WIDE R12, R3, 0x4, R6 ;  /* 0x00000004030c7825 */ /* 0x000fc800078e0206 */
[C---:B------:R-:W-:Y:S01]  /*0990*/  IMAD.WIDE R14, R3.reuse, 0x4, R8 ;  /* 0x00000004030e7825 */ /* 0x040fe200078e0208 */
        /* <DEDUP_REMOVED lines=11> */
[----:B0-----:R-:W-:-:S04]  /*0a50*/  IMAD.WIDE R10, R3, 0x4, R6 ;  /* 0x00000004030a7825 */ /* 0x001fc800078e0206 */
[----:B------:R-:W-:Y:S01]  /*0a60*/  IMAD.WIDE R12, R3, 0x4, R8 ;  /* 0x00000004030c7825 */ /* 0x000fe200078e0208 */
        /* <DEDUP_REMOVED lines=10> */
[----:B-1----:R-:W3:Y:S01]  /*0b10*/  LDG.E R23, desc[UR4][R8.64] ;  /* 0x0000000408177981 */ /* 0x002ee2000c1e1900 */
        /* <DEDUP_REMOVED lines=19> */
[----:B------:R-:W0:Y:S04]  /*0c50*/  LDG.E R10, desc[UR4][R10.64] ;  /* 0x000000040a0a7981 */ /* 0x000e28000c1e1900 */
[----:B------:R-:W0:Y:S01]  /*0c60*/  LDG.E R13, desc[UR4][R12.64] ;  /* 0x000000040c0d7981 */ /* 0x000e22000c1e1900 */
[----:B-1----:R-:W-:Y:S01]  /*0c70*/  IMAD.WIDE R16, R3, 0x4, R14 ;  /* 0x0000000403107825 */ /* 0x002fe200078e020e */
[----:B------:R-:W-:-:S02]  /*0c80*/  IADD3 R4, PT, PT, R4, 0x8, RZ ;  /* 0x0000000804047810 */ /* 0x000fc40007ffe0ff */
[----:B0-----:R-:W-:-:S05]  /*0c90*/  IADD3 R19, PT, PT, R10, R13, RZ ;  /* 0x0000000d0a137210 */ /* 0x001fca0007ffe0ff */
[----:B------:R2:W-:Y:S02]  /*0ca0*/  STG.E desc[UR4][R16.64], R19 ;  /* 0x0000001310007986 */ /* 0x0005e4000c101904 */
.L_x_3:
[----:B------:R-:W-:Y:S05]  /*0cb0*/  @!P1 EXIT ;  /* 0x000000000000994d */ /* 0x000fea0003800000 */
[----:B------:R-:W-:Y:S02]  /*0cc0*/  ISETP.GE.U32.AND P0, PT, R5, 0x4, PT ;  /* 0x000000040500780c */ /* 0x000fe40003f06070 */
[----:B------:R-:W-:-:S04]  /*0cd0*/  LOP3.LUT R2, R2, 0x3, RZ, 0xc0, !PT ;  /* 0x0000000302027812 */ /* 0x000fc800078ec0ff */
[----:B------:R-:W-:-:S07]  /*0ce0*/  ISETP.NE.AND P1, PT, R2, RZ, PT ;  /* 0x000000ff0200720c */ /* 0x000fce0003f25270 */
[----:B------:R-:W-:Y:S06]  /*0cf0*/  @!P0 BRA `(.L_x_4) ;  /* 0x0000000000848947 */ /* 0x000fec0003800000 */
[----:B------:R-:W0:Y:S01]  /*0d00*/  LDC.64 R6, c[0x0][0x380] ;  /* 0x0000e000ff067b82 */ /* 0x000e220000000a00 */
[----:B------:R-:W-:-:S07]  /*0d10*/  IMAD R13, R4, R3, R0 ;  /* 0x00000003040d7224 */ /* 0x000fce00078e0200 */
[----:B------:R-:W1:Y:S08]  /*0d20*/  LDC.64 R8, c[0x0][0x388] ;  /* 0x0000e200ff087b82 */ /* 0x000e700000000a00 */
[----:B------:R-:W4:Y:S01]  /*0d30*/  LDC.64 R10, c[0x0][0x390] ;  /* 0x0000e400ff0a7b82 */ /* 0x000f220000000a00 */
[----:B0-----:R-:W-:-:S05]  /*0d40*/  IMAD.WIDE R6, R13, 0x4, R6 ;  /* 0x000000040d067825 */ /* 0x001fca00078e0206 */
[----:B------:R-:W5:Y:S01]  /*0d50*/  LDG.E R5, desc[UR4][R6.64] ;  /* 0x0000000406057981 */ /* 0x000f62000c1e1900 */
[----:B-1----:R-:W-:-:S05]  /*0d60*/  IMAD.WIDE R8, R13, 0x4, R8 ;  /* 0x000000040d087825 */ /* 0x002fca00078e0208 */
[----:B------:R-:W5:Y:S01]  /*0d70*/  LDG.E R12, desc[UR4][R8.64] ;  /* 0x00000004080c7981 */ /* 0x000f62000c1e1900 */
[----:B--2---:R-:W-:-:S04]  /*0d80*/  IMAD.WIDE R14, R3, 0x4, R8 ;  /* 0x00000004030e7825 */ /* 0x004fc800078e0208 */
[----:B----4-:R-:W-:Y:S01]  /*0d90*/  IMAD.WIDE R10, R13, 0x4, R10 ;  /* 0x000000040d0a7825 */ /* 0x010fe200078e020a */
[----:B-----5:R-:W-:-:S03]  /*0da0*/  IADD3 R5, PT, PT, R5, R12, RZ ;  /* 0x0000000c05057210 */ /* 0x020fc60007ffe0ff */
[C---:B------:R-:W-:Y:S02]  /*0db0*/  IMAD.WIDE R12, R3.reuse, 0x4, R6 ;  /* 0x00000004030c7825 */ /* 0x040fe400078e0206 */
[----:B------:R0:W-:Y:S04]  /*0dc0*/  STG.E desc[UR4][R10.64], R5 ;  /* 0x000000050a007986 */ /* 0x0001e8000c101904 */
[----:B------:R-:W2:Y:S04]  /*0dd0*/  LDG.E R18, desc[UR4][R12.64] ;  /* 0x000000040c127981 */ /* 0x000ea8000c1e1900 */
[----:B---3--:R-:W2:Y:S01]  /*0de0*/  LDG.E R19, desc[UR4][R14.64] ;  /* 0x000000040e137981 */ /* 0x008ea2000c1e1900 */
        /* <DEDUP_REMOVED lines=14> */
[----:B------:R-:W-:Y:S01]  /*0ed0*/  IMAD.WIDE R14, R3, 0x4, R18 ;  /* 0x00000004030e7825 */ /* 0x000fe200078e0212 */
[----:B------:R-:W-:-:S02]  /*0ee0*/  IADD3 R4, PT, PT, R4, 0x4, RZ ;  /* 0x0000000404047810 */ /* 0x000fc40007ffe0ff */
[----:B--2---:R-:W-:-:S05]  /*0ef0*/  IADD3 R5, PT, PT, R10, R13, RZ ;  /* 0x0000000d0a057210 */ /* 0x004fca0007ffe0ff */
[----:B------:R1:W-:Y:S02]  /*0f00*/  STG.E desc[UR4][R14.64], R5 ;  /* 0x000000050e007986 */ /* 0x0003e4000c101904 */
.L_x_4:
[----:B------:R-:W-:Y:S05]  /*0f10*/  @!P1 EXIT ;  /* 0x000000000000994d */ /* 0x000fea0003800000 */
[----:B------:R-:W0:Y:S01]  /*0f20*/  LDC.64 R6, c[0x0][0x390] ;  /* 0x0000e400ff067b82 */ /* 0x000e220000000a00 */
[----:B-123--:R-:W-:Y:S01]  /*0f30*/  IMAD R17, R4, R3, R0 ;  /* 0x0000000304117224 */ /* 0x00efe200078e0200 */
[----:B------:R-:W-:-:S06]  /*0f40*/  IADD3 R2, PT, PT, -R2, RZ, RZ ;  /* 0x000000ff02027210 */ /* 0x000fcc0007ffe1ff */
[----:B------:R-:W1:Y:S08]  /*0f50*/  LDC.64 R8, c[0x0][0x380] ;  /* 0x0000e000ff087b82 */ /* 0x000e700000000a00 */
[----:B------:R-:W2:Y:S02]  /*0f60*/  LDC.64 R10, c[0x0][0x388] ;  /* 0x0000e200ff0a7b82 */ /* 0x000ea40000000a00 */
.L_x_5:
[----:B-1----:R-:W-:-:S04]  /*0f70*/  IMAD.WIDE R4, R17, 0x4, R8 ;  /* 0x0000000411047825 */ /* 0x002fc800078e0208 */
[C---:B--2---:R-:W-:Y:S02]  /*0f80*/  IMAD.WIDE R12, R17.reuse, 0x4, R10 ;  /* 0x00000004110c7825 */ /* 0x044fe400078e020a */
[----:B------:R-:W2:Y:S04]  /*0f90*/  LDG.E R4, desc[UR4][R4.64] ;  /* 0x0000000404047981 */ /* 0x000ea8000c1e1900 */
[----:B------:R-:W2:Y:S01]  /*0fa0*/  LDG.E R13, desc[UR4][R12.64] ;  /* 0x000000040c0d7981 */ /* 0x000ea2000c1e1900 */
[----:B------:R-:W-:Y:S01]  /*0fb0*/  IADD3 R2, PT, PT, R2, 0x1, RZ ;  /* 0x0000000102027810 */ /* 0x000fe20007ffe0ff */
[C---:B0--3--:R-:W-:Y:S01]  /*0fc0*/  IMAD.WIDE R14, R17.reuse, 0x4, R6 ;  /* 0x00000004110e7825 */ /* 0x049fe200078e0206 */
[----:B------:R-:W-:Y:S02]  /*0fd0*/  IADD3 R17, PT, PT, R17, R3, RZ ;  /* 0x0000000311117210 */ /* 0x000fe40007ffe0ff */
[----:B------:R-:W-:-:S02]  /*0fe0*/  ISETP.NE.AND P0, PT, R2, RZ, PT ;  /* 0x000000ff0200720c */ /* 0x000fc40003f05270 */
[----:B--2---:R-:W-:-:S05]  /*0ff0*/  IADD3 R19, PT, PT, R4, R13, RZ ;  /* 0x0000000d04137210 */ /* 0x004fca0007ffe0ff */
[----:B------:R3:W-:Y:S06]  /*1000*/  STG.E desc[UR4][R14.64], R19 ;  /* 0x000000130e007986 */ /* 0x0007ec000c101904 */
[----:B------:R-:W-:Y:S05]  /*1010*/  @P0 BRA `(.L_x_5) ;  /* 0xfffffffc00d40947 */ /* 0x000fea000383ffff */
[----:B------:R-:W-:Y:S05]  /*1020*/  EXIT ;  /* 0x000000000000794d */ /* 0x000fea0003800000 */
.L_x_6:
        /* <DEDUP_REMOVED lines=13> */
.L_x_14:


//--------------------- .text._Z14addMatricesRowPiS_S_ii --------------------------
	.section	.text._Z14addMatricesRowPiS_S_ii,"ax",@progbits
	.align	128
        .global         _Z14addMatricesRowPiS_S_ii
        .type           _Z14addMatricesRowPiS_S_ii,@function
        .size           _Z14addMatricesRowPiS_S_ii,(.L_x_15 - _Z14addMatricesRowPiS_S_ii)
        .other          _Z14addMatricesRowPiS_S_ii,@"STO_CUDA_ENTRY STV_DEFAULT"
_Z14addMatricesRowPiS_S_ii:
.text._Z14addMatricesRowPiS_S_ii:
        /* <DEDUP_REMOVED lines=12> */
[----:B------:R-:W-:Y:S02]  /*00c0*/  IMAD R0, R0, R5, RZ ;  /* 0x0000000500007224 */ /* 0x000fe400078e02ff */
[----:B------:R-:W-:Y:S01]  /*00d0*/  IMAD.MOV.U32 R3, RZ, RZ, RZ ;  /* 0x000000ffff037224 */ /* 0x000fe200078e00ff */
[----:B------:R-:W-:-:S07]  /*00e0*/  ISETP.NE.AND P0, PT, R14, RZ, PT ;  /* 0x000000ff0e00720c */ /* 0x000fce0003f05270 */
[----:B------:R-:W-:Y:S06]  /*00f0*/  @!P1 BRA `(.L_x_7) ;  /* 0x0000000400609947 */ /* 0x000fec0003800000 */
[----:B------:R-:W1:Y:S01]  /*0100*/  LDCU.128 UR4, c[0x0][0x380] ;  /* 0x00007000ff0477ac */ /* 0x000e620008000c00 */
[----:B------:R-:W-:Y:S01]  /*0110*/  LOP3.LUT R3, R5, 0x7ffffff0, RZ, 0xc0, !PT ;  /* 0x7ffffff005037812 */ /* 0x000fe200078ec0ff */
[----:B------:R-:W-:Y:S01]  /*0120*/  IMAD.MOV.U32 R2, RZ, RZ, R0 ;  /* 0x000000ffff027224 */ /* 0x000fe200078e0000 */
[----:B------:R-:W2:Y:S02]  /*0130*/  LDCU.64 UR10, c[0x0][0x390] ;  /* 0x00007200ff0a77ac */ /* 0x000ea40008000a00 */
[----:B------:R-:W-:Y:S01]  /*0140*/  IADD3 R4, PT, PT, -R3, RZ, RZ ;  /* 0x000000ff03047210 */ /* 0x000fe20007ffe1ff */
[----:B-1----:R-:W-:Y:S02]  /*0150*/  UIADD3 UR8, UP0, UPT, UR4, 0x20, URZ ;  /* 0x0000002004087890 */ /* 0x002fe4000ff1e0ff */
[----:B------:R-:W-:Y:S02]  /*0160*/  UIADD3 UR6, UP1, UPT, UR6, 0x20, URZ ;  /* 0x0000002006067890 */ /* 0x000fe4000ff3e0ff */
[----:B--2---:R-:W-:-:S02]  /*0170*/  UIADD3 UR4, UP2, UPT, UR10, 0x20, URZ ;  /* 0x000000200a047890 */ /* 0x004fc4000ff5e0ff */
[----:B------:R-:W-:Y:S02]  /*0180*/  UIADD3.X UR9, UPT, UPT, URZ, UR5, URZ, UP0, !UPT ;  /* 0x00000005ff097290 */ /* 0x000fe400087fe4ff */
[----:B------:R-:W-:Y:S02]  /*0190*/  UIADD3.X UR7, UPT, UPT, URZ, UR7, URZ, UP1, !UPT ;  /* 0x00000007ff077290 */ /* 0x000fe40008ffe4ff */
[----:B------:R-:W-:-:S12]  /*01a0*/  UIADD3.X UR5, UPT, UPT, URZ, UR11, URZ, UP2, !UPT ;  /* 0x0000000bff057290 */ /* 0x000fd800097fe4ff */
.L_x_8:
[----:B------:R-:W-:Y:S01]  /*01b0*/  MOV R7, UR9 ;  /* 0x0000000900077c02 */ /* 0x000fe20008000f00 */
[----:B------:R-:W-:Y:S01]  /*01c0*/  IMAD.U32 R6, RZ, RZ, UR8 ;  /* 0x00000008ff067e24 */ /* 0x000fe2000f8e00ff */
[----:B------:R-:W-:Y:S01]  /*01d0*/  MOV R9, UR7 ;  /* 0x0000000700097c02 */ /* 0x000fe20008000f00 */
[----:B------:R-:W-:Y:S02]  /*01e0*/  IMAD.U32 R8, RZ, RZ, UR6 ;  /* 0x00000006ff087e24 */ /* 0x000fe4000f8e00ff */
[----:B------:R-:W-:-:S04]  /*01f0*/  IMAD.WIDE R6, R2, 0x4, R6 ;  /* 0x0000000402067825 */ /* 0x000fc800078e0206 */
[----:B------:R-:W-:Y:S01]  /*0200*/  IMAD.WIDE R8, R2, 0x4, R8 ;  /* 0x0000000402087825 */ /* 0x000fe200078e0208 */
[----:B0-----:R-:W2:Y:S04]  /*0210*/  LDG.E R12, desc[UR12][R6.64+-0x20] ;  /* 0xffffe00c060c7981 */ /* 0x001ea8000c1e1900 */
[----:B----4-:R-:W2:Y:S01]  /*0220*/  LDG.E R13, desc[UR12][R8.64+-0x20] ;  /* 0xffffe00c080d7981 */ /* 0x010ea2000c1e1900 */
[----:B------:R-:W-:Y:S01]  /*0230*/  MOV R11, UR5 ;  /* 0x00000005000b7c02 */ /* 0x000fe20008000f00 */
[----:B------:R-:W-:-:S04]  /*0240*/  IMAD.U32 R10, RZ, RZ, UR4 ;  /* 0x00000004ff0a7e24 */ /* 0x000fc8000f8e00ff */
[----:B------:R-:W-:-:S04]  /*0250*/  IMAD.WIDE R10, R2, 0x4, R10 ;  /* 0x00000004020a7825 */ /* 0x000fc800078e020a */
[----:B--2---:R-:W-:-:S05]  /*0260*/  IMAD.IADD R13, R12, 0x1, R13 ;  /* 0x000000010c0d7824 */ /* 0x004fca00078e020d */
[----:B------:R0:W-:Y:S04]  /*0270*/  STG.E desc[UR12][R10.64+-0x20], R13 ;  /* 0xffffe00d0a007986 */ /* 0x0001e8000c10190c */
[----:B------:R-:W2:Y:S04]  /*0280*/  LDG.E R12, desc[UR12][R6.64+-0x1c] ;  /* 0xffffe40c060c7981 */ /* 0x000ea8000c1e1900 */
[----:B------:R-:W2:Y:S02]  /*0290*/  LDG.E R15, desc[UR12][R8.64+-0x1c] ;  /* 0xffffe40c080f7981 */ /* 0x000ea4000c1e1900 */
[----:B--2---:R-:W-:-:S05]  /*02a0*/  IADD3 R15, PT, PT, R12, R15, RZ ;  /* 0x0000000f0c0f7210 */ /* 0x004fca0007ffe0ff */
[----:B------:R1:W-:Y:S04]  /*02b0*/  STG.E desc[UR12][R10.64+-0x1c], R15 ;  /* 0xffffe40f0a007986 */ /* 0x0003e8000c10190c */
[----:B------:R-:W2:Y:S04]  /*02c0*/  LDG.E R12, desc[UR12][R6.64+-0x18] ;  /* 0xffffe80c060c7981 */ /* 0x000ea8000c1e1900 */
[----:B------:R-:W2:Y:S02]  /*02d0*/  LDG.E R17, desc[UR12][R8.64+-0x18] ;  /* 0xffffe80c08117981 */ /* 0x000ea4000c1e1900 */
[----:B--2---:R-:W-:-:S05]  /*02e0*/  IMAD.IADD R17, R12, 0x1, R17 ;  /* 0x000000010c117824 */ /* 0x004fca00078e0211 */
[----:B------:R2:W-:Y:S04]  /*02f0*/  STG.E desc[UR12][R10.64+-0x18], R17 ;  /* 0xffffe8110a007986 */ /* 0x0005e8000c10190c */
[----:B------:R-:W3:Y:S04]  /*0300*/  LDG.E R12, desc[UR12][R6.64+-0x14] ;  /* 0xffffec0c060c7981 */ /* 0x000ee8000c1e1900 */
[----:B------:R-:W3:Y:S02]  /*0310*/  LDG.E R19, desc[UR12][R8.64+-0x14] ;  /* 0xffffec0c08137981 */ /* 0x000ee4000c1e1900 */
[----:B---3--:R-:W-:-:S05]  /*0320*/  IADD3 R19, PT, PT, R12, R19, RZ ;  /* 0x000000130c137210 */ /* 0x008fca0007ffe0ff */
[----:B------:R3:W-:Y:S04]  /*0330*/  STG.E desc[UR12][R10.64+-0x14], R19 ;  /* 0xffffec130a007986 */ /* 0x0007e8000c10190c */
[----:B------:R-:W4:Y:S04]  /*0340*/  LDG.E R12, desc[UR12][R6.64+-0x10] ;  /* 0xfffff00c060c7981 */ /* 0x000f28000c1e1900 */
[----:B0-----:R-:W4:Y:S02]  /*0350*/  LDG.E R13, desc[UR12][R8.64+-0x10] ;  /* 0xfffff00c080d7981 */ /* 0x001f24000c1e1900 */
[----:B----4-:R-:W-:-:S05]  /*0360*/  IMAD.IADD R13, R12, 0x1, R13 ;  /* 0x000000010c0d7824 */ /* 0x010fca00078e020d */
[----:B------:R0:W-:Y:S04]  /*0370*/  STG.E desc[UR12][R10.64+-0x10], R13 ;  /* 0xfffff00d0a007986 */ /* 0x0001e8000c10190c */
[----:B------:R-:W4:Y:S04]  /*0380*/  LDG.E R12, desc[UR12][R6.64+-0xc] ;  /* 0xfffff40c060c7981 */ /* 0x000f28000c1e1900 */
[----:B-1----:R-:W4:Y:S02]  /*0390*/  LDG.E R15, desc[UR12][R8.64+-0xc] ;  /* 0xfffff40c080f7981 */ /* 0x002f24000c1e1900 */
[----:B----4-:R-:W-:-:S05]  /*03a0*/  IADD3 R15, PT, PT, R12, R15, RZ ;  /* 0x0000000f0c0f7210 */ /* 0x010fca0007ffe0ff */
[----:B------:R1:W-:Y:S04]  /*03b0*/  STG.E desc[UR12][R10.64+-0xc], R15 ;  /* 0xfffff40f0a007986 */ /* 0x0003e8000c10190c */
[----:B------:R-:W4:Y:S04]  /*03c0*/  LDG.E R12, desc[UR12][R6.64+-0x8] ;  /* 0xfffff80c060c7981 */ /* 0x000f28000c1e1900 */
[----:B--2---:R-:W4:Y:S02]  /*03d0*/  LDG.E R17, desc[UR12][R8.64+-0x8] ;  /* 0xfffff80c08117981 */ /* 0x004f24000c1e1900 */
[----:B----4-:R-:W-:-:S05]  /*03e0*/  IMAD.IADD R17, R12, 0x1, R17 ;  /* 0x000000010c117824 */ /* 0x010fca00078e0211 */
[----:B------:R2:W-:Y:S04]  /*03f0*/  STG.E desc[UR12][R10.64+-0x8], R17 ;  /* 0xfffff8110a007986 */ /* 0x0005e8000c10190c */
[----:B------:R-:W4:Y:S04]  /*0400*/  LDG.E R12, desc[UR12][R6.64+-0x4] ;  /* 0xfffffc0c060c7981 */ /* 0x000f28000c1e1900 */
[----:B---3--:R-:W4:Y:S02]  /*0410*/  LDG.E R19, desc[UR12][R8.64+-0x4] ;  /* 0xfffffc0c08137981 */ /* 0x008f24000c1e1900 */
[----:B----4-:R-:W-:-:S05]  /*0420*/  IADD3 R19, PT, PT, R12, R19, RZ ;  /* 0x000000130c137210 */ /* 0x010fca0007ffe0ff */
        /* <DEDUP_REMOVED lines=21> */
[----:B------:R-:W5:Y:S04]  /*0580*/  LDG.E R12, desc[UR12][R6.64+0x14] ;  /* 0x0000140c060c7981 */ /* 0x000f68000c1e1900 */
[----:B-1----:R-:W5:Y:S02]  /*0590*/  LDG.E R15, desc[UR12][R8.64+0x14] ;  /* 0x0000140c080f7981 */ /* 0x002f64000c1e1900 */
[----:B-----5:R-:W-:-:S05]  /*05a0*/  IADD3 R15, PT, PT, R12, R15, RZ ;  /* 0x0000000f0c0f7210 */ /* 0x020fca0007ffe0ff */
[----:B------:R4:W-:Y:S04]  /*05b0*/  STG.E desc[UR12][R10.64+0x14], R15 ;  /* 0x0000140f0a007986 */ /* 0x0009e8000c10190c */
[----:B------:R-:W5:Y:S04]  /*05c0*/  LDG.E R12, desc[UR12][R6.64+0x18] ;  /* 0x0000180c060c7981 */ /* 0x000f68000c1e1900 */
[----:B--2---:R-:W5:Y:S01]  /*05d0*/  LDG.E R17, desc[UR12][R8.64+0x18] ;  /* 0x0000180c08117981 */ /* 0x004f62000c1e1900 */
[----:B------:R-:W-:Y:S02]  /*05e0*/  VIADD R4, R4, 0x10 ;  /* 0x0000001004047836 */ /* 0x000fe40000000000 */
[----:B-----5:R-:W-:-:S05]  /*05f0*/  IMAD.IADD R17, R12, 0x1, R17 ;  /* 0x000000010c117824 */ /* 0x020fca00078e0211 */
[----:B------:R4:W-:Y:S04]  /*0600*/  STG.E desc[UR12][R10.64+0x18], R17 ;  /* 0x000018110a007986 */ /* 0x0009e8000c10190c */
[----:B------:R-:W2:Y:S04]  /*0610*/  LDG.E R12, desc[UR12][R6.64+0x1c] ;  /* 0x00001c0c060c7981 */ /* 0x000ea8000c1e1900 */
[----:B---3--:R-:W2:Y:S01]  /*0620*/  LDG.E R19, desc[UR12][R8.64+0x1c] ;  /* 0x00001c0c08137981 */ /* 0x008ea2000c1e1900 */
[----:B------:R-:W-:Y:S02]  /*0630*/  ISETP.NE.AND P1, PT, R4, RZ, PT ;  /* 0x000000ff0400720c */ /* 0x000fe40003f25270 */
[----:B------:R-:W-:-:S02]  /*0640*/  IADD3 R2, PT, PT, R2, 0x10, RZ ;  /* 0x0000001002027810 */ /* 0x000fc40007ffe0ff */
[----:B--2---:R-:W-:-:S05]  /*0650*/  IADD3 R19, PT, PT, R12, R19, RZ ;  /* 0x000000130c137210 */ /* 0x004fca0007ffe0ff */
[----:B------:R4:W-:Y:S04]  /*0660*/  STG.E desc[UR12][R10.64+0x1c], R19 ;  /* 0x00001c130a007986 */ /* 0x0009e8000c10190c */
[----:B------:R-:W-:Y:S05]  /*0670*/  @P1 BRA `(.L_x_8) ;  /* 0xfffffff800cc1947 */ /* 0x000fea000383ffff */
.L_x_7:
[----:B0-----:R-:W-:Y:S05]  /*0680*/  @!P0 EXIT ;  /* 0x000000000000894d */ /* 0x001fea0003800000 */
[----:B------:R-:W-:Y:S02]  /*0690*/  ISETP.GE.U32.AND P0, PT, R14, 0x8, PT ;  /* 0x000000080e00780c */ /* 0x000fe40003f06070 */
[----:B------:R-:W-:-:S04]  /*06a0*/  LOP3.LUT R4, R5, 0x7, RZ, 0xc0, !PT ;  /* 0x0000000705047812 */ /* 0x000fc800078ec0ff */
[----:B------:R-:W-:-:S07]  /*06b0*/  ISETP.NE.AND P1, PT, R4, RZ, PT ;  /* 0x000000ff0400720c */ /* 0x000fce0003f25270 */
[----:B------:R-:W-:Y:S06]  /*06c0*/  @!P0 BRA `(.L_x_9) ;  /* 0x0000000000a08947 */ /* 0x000fec0003800000 */
[----:B------:R-:W0:Y:S01]  /*06d0*/  LDC.64 R6, c[0x0][0x380] ;  /* 0x0000e000ff067b82 */ /* 0x000e220000000a00 */
[----:B----4-:R-:W-:-:S07]  /*06e0*/  IMAD.IADD R13, R0, 0x1, R3 ;  /* 0x00000001000d7824 */ /* 0x010fce00078e0203 */
[----:B------:R-:W1:Y:S08]  /*06f0*/  LDC.64 R8, c[0x0][0x388] ;  /* 0x0000e200ff087b82 */ /* 0x000e700000000a00 */
[----:B------:R-:W2:Y:S01]  /*0700*/  LDC.64 R10, c[0x0][0x390] ;  /* 0x0000e400ff0a7b82 */ /* 0x000ea20000000a00 */
[----:B0-----:R-:W-:-:S05]  /*0710*/  IMAD.WIDE R6, R13, 0x4, R6 ;  /* 0x000000040d067825 */ /* 0x001fca00078e0206 */
[----:B------:R-:W3:Y:S01]  /*0720*/  LDG.E R2, desc[UR12][R6.64] ;  /* 0x0000000c06027981 */ /* 0x000ee2000c1e1900 */
[----:B-1----:R-:W-:-:S05]  /*0730*/  IMAD.WIDE R8, R13, 0x4, R8 ;  /* 0x000000040d087825 */ /* 0x002fca00078e0208 */
[----:B------:R-:W3:Y:S01]  /*0740*/  LDG.E R15, desc[UR12][R8.64] ;  /* 0x0000000c080f7981 */ /* 0x000ee2000c1e1900 */
[----:B--2---:R-:W-:Y:S01]  /*0750*/  IMAD.WIDE R10, R13, 0x4, R10 ;  /* 0x000000040d0a7825 */ /* 0x004fe200078e020a */
[----:B---3--:R-:W-:-:S05]  /*0760*/  IADD3 R15, PT, PT, R2, R15, RZ ;  /* 0x0000000f020f7210 */ /* 0x008fca0007ffe0ff */
[----:B------:R0:W-:Y:S04]  /*0770*/  STG.E desc[UR12][R10.64], R15 ;  /* 0x0000000f0a007986 */ /* 0x0001e8000c10190c */
[----:B------:R-:W2:Y:S04]  /*0780*/  LDG.E R2, desc[UR12][R6.64+0x4] ;  /* 0x0000040c06027981 */ /* 0x000ea8000c1e1900 */
[----:B------:R-:W2:Y:S02]  /*0790*/  LDG.E R13, desc[UR12][R8.64+0x4] ;  /* 0x0000040c080d7981 */ /* 0x000ea4000c1e1900 */
[----:B--2---:R-:W-:-:S05]  /*07a0*/  IMAD.IADD R13, R2, 0x1, R13 ;  /* 0x00000001020d7824 */ /* 0x004fca00078e020d */
[----:B------:R1:W-:Y:S04]  /*07b0*/  STG.E desc[UR12][R10.64+0x4], R13 ;  /* 0x0000040d0a007986 */ /* 0x0003e8000c10190c */
[----:B------:R-:W2:Y:S04]  /*07c0*/  LDG.E R2, desc[UR12][R6.64+0x8] ;  /* 0x0000080c06027981 */ /* 0x000ea8000c1e1900 */
[----:B------:R-:W2:Y:S02]  /*07d0*/  LDG.E R17, desc[UR12][R8.64+0x8] ;  /* 0x0000080c08117981 */ /* 0x000ea4000c1e1900 */
[----:B--2---:R-:W-:-:S05]  /*07e0*/  IADD3 R17, PT, PT, R2, R17, RZ ;  /* 0x0000001102117210 */ /* 0x004fca0007ffe0ff */
[----:B------:R2:W-:Y:S04]  /*07f0*/  STG.E desc[UR12][R10.64+0x8], R17 ;  /* 0x000008110a007986 */ /* 0x0005e8000c10190c */
[----:B------:R-:W3:Y:S04]  /*0800*/  LDG.E R2, desc[UR12][R6.64+0xc] ;  /* 0x00000c0c06027981 */ /* 0x000ee8000c1e1900 */
[----:B------:R-:W3:Y:S02]  /*0810*/  LDG.E R19, desc[UR12][R8.64+0xc] ;  /* 0x00000c0c08137981 */ /* 0x000ee4000c1e1900 */
[----:B---3--:R-:W-:-:S05]  /*0820*/  IMAD.IADD R19, R2, 0x1, R19 ;  /* 0x0000000102137824 */ /* 0x008fca00078e0213 */
[----:B------:R3:W-:Y:S04]  /*0830*/  STG.E desc[UR12][R10.64+0xc], R19 ;  /* 0x00000c130a007986 */ /* 0x0007e8000c10190c */
[----:B------:R-:W4:Y:S04]  /*0840*/  LDG.E R2, desc[UR12][R6.64+0x10] ;  /* 0x0000100c06027981 */ /* 0x000f28000c1e1900 */
[----:B0-----:R-:W4:Y:S02]  /*0850*/  LDG.E R15, desc[UR12][R8.64+0x10] ;  /* 0x0000100c080f7981 */ /* 0x001f24000c1e1900 */
[----:B----4-:R-:W-:-:S05]  /*0860*/  IADD3 R15, PT, PT, R2, R15, RZ ;  /* 0x0000000f020f7210 */ /* 0x010fca0007ffe0ff */
[----:B------:R0:W-:Y:S04]  /*0870*/  STG.E desc[UR12][R10.64+0x10], R15 ;  /* 0x0000100f0a007986 */ /* 0x0001e8000c10190c */
[----:B------:R-:W4:Y:S04]  /*0880*/  LDG.E R2, desc[UR12][R6.64+0x14] ;  /* 0x0000140c06027981 */ /* 0x000f28000c1e1900 */
[----:B-1----:R-:W4:Y:S02]  /*0890*/  LDG.E R13, desc[UR12][R8.64+0x14] ;  /* 0x0000140c080d7981 */ /* 0x002f24000c1e1900 */
[----:B----4-:R-:W-:-:S05]  /*08a0*/  IMAD.IADD R13, R2, 0x1, R13 ;  /* 0x00000001020d7824 */ /* 0x010fca00078e020d */
[----:B------:R0:W-:Y:S04]  /*08b0*/  STG.E desc[UR12][R10.64+0x14], R13 ;  /* 0x0000140d0a007986 */ /* 0x0001e8000c10190c */
[----:B------:R-:W4:Y:S04]  /*08c0*/  LDG.E R2, desc[UR12][R6.64+0x18] ;  /* 0x0000180c06027981 */ /* 0x000f28000c1e1900 */
[----:B--2---:R-:W4:Y:S02]  /*08d0*/  LDG.E R17, desc[UR12][R8.64+0x18] ;  /* 0x0000180c08117981 */ /* 0x004f24000c1e1900 */
[----:B----4-:R-:W-:-:S05]  /*08e0*/  IADD3 R17, PT, PT, R2, R17, RZ ;  /* 0x0000001102117210 */ /* 0x010fca0007ffe0ff */
[----:B------:R0:W-:Y:S04]  /*08f0*/  STG.E desc[UR12][R10.64+0x18], R17 ;  /* 0x000018110a007986 */ /* 0x0001e8000c10190c */
[----:B------:R-:W2:Y:S04]  /*0900*/  LDG.E R2, desc[UR12][R6.64+0x1c] ;  /* 0x00001c0c06027981 */ /* 0x000ea8000c1e1900 */
[----:B---3--:R-:W2:Y:S01]  /*0910*/  LDG.E R19, desc[UR12][R8.64+0x1c] ;  /* 0x00001c0c08137981 */ /* 0x008ea2000c1e1900 */
[----:B------:R-:W-:Y:S01]  /*0920*/  IADD3 R3, PT, PT, R3, 0x8, RZ ;  /* 0x0000000803037810 */ /* 0x000fe20007ffe0ff */
[----:B--2---:R-:W-:-:S05]  /*0930*/  IMAD.IADD R19, R2, 0x1, R19 ;  /* 0x0000000102137824 */ /* 0x004fca00078e0213 */
[----:B------:R0:W-:Y:S02]  /*0940*/  STG.E desc[UR12][R10.64+0x1c], R19 ;  /* 0x00001c130a007986 */ /* 0x0001e4000c10190c */
.L_x_9:
[----:B------:R-:W-:Y:S05]  /*0950*/  @!P1 EXIT ;  /* 0x000000000000994d */ /* 0x000fea0003800000 */
[----:B------:R-:W-:Y:S02]  /*0960*/  ISETP.GE.U32.AND P0, PT, R4, 0x4, PT ;  /* 0x000000040400780c */ /* 0x000fe40003f06070 */
[----:B------:R-:W-:-:S04]  /*0970*/  LOP3.LUT R2, R5, 0x3, RZ, 0xc0, !PT ;  /* 0x0000000305027812 */ /* 0x000fc800078ec0ff */
[----:B------:R-:W-:-:S07]  /*0980*/  ISETP.NE.AND P1, PT, R2, RZ, PT ;  /* 0x000000ff0200720c */ /* 0x000fce0003f25270 */
[----:B------:R-:W-:Y:S06]  /*0990*/  @!P0 BRA `(.L_x_10) ;  /* 0x0000000000608947 */ /* 0x000fec0003800000 */
[----:B------:R-:W1:Y:S01]  /*09a0*/  LDC.64 R4, c[0x0][0x380] ;  /* 0x0000e000ff047b82 */ /* 0x000e620000000a00 */
[----:B0---4-:R-:W-:-:S07]  /*09b0*/  IMAD.IADD R13, R0, 0x1, R3 ;  /* 0x00000001000d7824 */ /* 0x011fce00078e0203 */
[----:B------:R-:W0:Y:S08]  /*09c0*/  LDC.64 R6, c[0x0][0x388] ;  /* 0x0000e200ff067b82 */ /* 0x000e300000000a00 */
[----:B------:R-:W2:Y:S01]  /*09d0*/  LDC.64 R8, c[0x0][0x390] ;  /* 0x0000e400ff087b82 */ /* 0x000ea20000000a00 */
[----:B-1----:R-:W-:-:S05]  /*09e0*/  IMAD.WIDE R4, R13, 0x4, R4 ;  /* 0x000000040d047825 */ /* 0x002fca00078e0204 */
[----:B------:R-:W3:Y:S01]  /*09f0*/  LDG.E R10, desc[UR12][R4.64] ;  /* 0x0000000c040a7981 */ /* 0x000ee2000c1e1900 */
[----:B0-----:R-:W-:-:S05]  /*0a00*/  IMAD.WIDE R6, R13, 0x4, R6 ;  /* 0x000000040d067825 */ /* 0x001fca00078e0206 */
        /* <DEDUP_REMOVED lines=12> */
[----:B------:R-:W2:Y:S04]  /*0ad0*/  LDG.E R10, desc[UR12][R4.64+0xc] ;  /* 0x00000c0c040a7981 */ /* 0x000ea8000c1e1900 */
[----:B------:R-:W2:Y:S01]  /*0ae0*/  LDG.E R17, desc[UR12][R6.64+0xc] ;  /* 0x00000c0c06117981 */ /* 0x000ea2000c1e1900 */
[----:B------:R-:W-:Y:S01]  /*0af0*/  IADD3 R3, PT, PT, R3, 0x4, RZ ;  /* 0x0000000403037810 */ /* 0x000fe20007ffe0ff */
[----:B--2---:R-:W-:-:S05]  /*0b00*/  IMAD.IADD R17, R10, 0x1, R17 ;  /* 0x000000010a117824 */ /* 0x004fca00078e0211 */
[----:B------:R1:W-:Y:S02]  /*0b10*/  STG.E desc[UR12][R8.64+0xc], R17 ;  /* 0x00000c1108007986 */ /* 0x0003e4000c10190c */
.L_x_10:
[----:B------:R-:W-:Y:S05]  /*0b20*/  @!P1 EXIT ;  /* 0x000000000000994d */ /* 0x000fea0003800000 */
[----:B-1----:R-:W1:Y:S01]  /*0b30*/  LDC.64 R8, c[0x0][0x390] ;  /* 0x0000e400ff087b82 */ /* 0x002e620000000a00 */
[----:B0---4-:R-:W-:Y:S01]  /*0b40*/  IMAD.IADD R15, R0, 0x1, R3 ;  /* 0x00000001000f7824 */ /* 0x011fe200078e0203 */
[----:B------:R-:W-:-:S06]  /*0b50*/  IADD3 R0, PT, PT, -R2, RZ, RZ ;  /* 0x000000ff02007210 */ /* 0x000fcc0007ffe1ff */
[----:B------:R-:W0:Y:S08]  /*0b60*/  LDC.64 R12, c[0x0][0x380] ;  /* 0x0000e000ff0c7b82 */ /* 0x000e300000000a00 */
[----:B------:R-:W2:Y:S02]  /*0b70*/  LDC.64 R10, c[0x0][0x388] ;  /* 0x0000e200ff0a7b82 */ /* 0x000ea40000000a00 */
.L_x_11:
[----:B--2---:R-:W-:-:S04]  /*0b80*/  IMAD.WIDE R4, R15, 0x4, R10 ;  /* 0x000000040f047825 */ /* 0x004fc800078e020a */
[C---:B0-----:R-:W-:Y:S02]  /*0b90*/  IMAD.WIDE R6, R15.reuse, 0x4, R12 ;  /* 0x000000040f067825 */ /* 0x041fe400078e020c */
[----:B------:R-:W2:Y:S04]  /*0ba0*/  LDG.E R5, desc[UR12][R4.64] ;  /* 0x0000000c04057981 */ /* 0x000ea8000c1e1900 */
[----:B------:R-:W2:Y:S01]  /*0bb0*/  LDG.E R6, desc[UR12][R6.64] ;  /* 0x0000000c06067981 */ /* 0x000ea2000c1e1900 */
[----:B------:R-:W-:Y:S01]  /*0bc0*/  IADD3 R0, PT, PT, R0, 0x1, RZ ;  /* 0x0000000100007810 */ /* 0x000fe20007ffe0ff */
[C---:B-1-3--:R-:W-:Y:S01]  /*0bd0*/  IMAD.WIDE R2, R15.reuse, 0x4, R8 ;  /* 0x000000040f027825 */ /* 0x04afe200078e0208 */
[----:B------:R-:W-:Y:S02]  /*0be0*/  IADD3 R15, PT, PT, R15, 0x1, RZ ;  /* 0x000000010f0f7810 */ /* 0x000fe40007ffe0ff */
[----:B------:R-:W-:Y:S01]  /*0bf0*/  ISETP.NE.AND P0, PT, R0, RZ, PT ;  /* 0x000000ff0000720c */ /* 0x000fe20003f05270 */
[----:B--2---:R-:W-:-:S05]  /*0c00*/  IMAD.IADD R17, R6, 0x1, R5 ;  /* 0x0000000106117824 */ /* 0x004fca00078e0205 */
[----:B------:R3:W-:Y:S07]  /*0c10*/  STG.E desc[UR12][R2.64], R17 ;  /* 0x0000001102007986 */ /* 0x0007ee000c10190c */
[----:B------:R-:W-:Y:S05]  /*0c20*/  @P0 BRA `(.L_x_11) ;  /* 0xfffffffc00d40947 */ /* 0x000fea000383ffff */
[----:B------:R-:W-:Y:S05]  /*0c30*/  EXIT ;  /* 0x000000000000794d */ /* 0x000fea0003800000 */
.L_x_12:
        /* <DEDUP_REMOVED lines=12> */
.L_x_15:


//--------------------- .nv.shared.reserved.0     --------------------------
	.section	.nv.shared.reserved.0,"aw",@nobits
	.weak		__nv_reservedSMEM_offset_0_alias
	.size		__nv_reservedSMEM_offset_0_alias, 0, 64
	.other		__nv_reservedSMEM_offset_0_alias,@"STO_CUDA_RESERVED_SHARED STV_DEFAULT"
__nv_reservedSMEM_offset_0_alias:
	.zero		0
	.zero		64


//--------------------- .nv.constant0._Z18addMatricesElementPiS_S_ii --------------------------
	.section	.nv.constant0._Z18addMatricesElementPiS_S_ii,"a",@progbits
	.sectionflags	@""
	.align	4
.nv.constant0._Z18addMatricesElementPiS_S_ii:
	.zero		928


//--------------------- .nv.constant0._Z17addMatricesColumnPiS_S_ii --------------------------
	.section	.nv.constant0._Z17addMatricesColumnPiS_S_ii,"a",@progbits
	.sectionflags	@""
	.align	4
.nv.constant0._Z17addMatricesColumnPiS_S_ii:
	.zero		928


//--------------------- .nv.constant0._Z14addMatricesRowPiS_S_ii --------------------------
	.section	.nv.constant0._Z14addMatricesRowPiS_S_ii,"a",@progbits
	.sectionflags	@""
	.align	4
.nv.constant0._Z14addMatricesRowPiS_S_ii:
	.zero		928


//--------------------- SYMBOLS --------------------------

	.type		.nv.reservedSmem.offset0,@object
	.size		.nv.reservedSmem.offset0,0x4
